//
// Generated by NVIDIA NVVM Compiler
//
// Compiler Build ID: CL-36424714
// Cuda compilation tools, release 13.0, V13.0.88
// Based on NVVM 20.0.0
//

.version 9.0
.target sm_100
.address_size 64

	// .globl	_Z8funcCUDAPfS_fff
.global .align 1 .b8 _ZN34_INTERNAL_cd340898_4_k_cu_e6fc28554cuda3std3__45__cpo5beginE[1];
.global .align 1 .b8 _ZN34_INTERNAL_cd340898_4_k_cu_e6fc28554cuda3std3__45__cpo3endE[1];
.global .align 1 .b8 _ZN34_INTERNAL_cd340898_4_k_cu_e6fc28554cuda3std3__45__cpo6cbeginE[1];
.global .align 1 .b8 _ZN34_INTERNAL_cd340898_4_k_cu_e6fc28554cuda3std3__45__cpo4cendE[1];
.global .align 1 .b8 _ZN34_INTERNAL_cd340898_4_k_cu_e6fc28554cuda3std3__45__cpo6rbeginE[1];
.global .align 1 .b8 _ZN34_INTERNAL_cd340898_4_k_cu_e6fc28554cuda3std3__45__cpo4rendE[1];
.global .align 1 .b8 _ZN34_INTERNAL_cd340898_4_k_cu_e6fc28554cuda3std3__45__cpo7crbeginE[1];
.global .align 1 .b8 _ZN34_INTERNAL_cd340898_4_k_cu_e6fc28554cuda3std3__45__cpo5crendE[1];
.global .align 1 .b8 _ZN34_INTERNAL_cd340898_4_k_cu_e6fc28554cuda3std3__436_GLOBAL__N__cd340898_4_k_cu_e6fc28556ignoreE[1];
.global .align 1 .b8 _ZN34_INTERNAL_cd340898_4_k_cu_e6fc28554cuda3std3__419piecewise_constructE[1];
.global .align 1 .b8 _ZN34_INTERNAL_cd340898_4_k_cu_e6fc28554cuda3std3__48in_placeE[1];
.global .align 1 .b8 _ZN34_INTERNAL_cd340898_4_k_cu_e6fc28554cuda3std3__420unreachable_sentinelE[1];
.global .align 1 .b8 _ZN34_INTERNAL_cd340898_4_k_cu_e6fc28554cuda3std3__47nulloptE[1];
.global .align 1 .b8 _ZN34_INTERNAL_cd340898_4_k_cu_e6fc28554cuda3std3__48unexpectE[1];
.global .align 1 .b8 _ZN34_INTERNAL_cd340898_4_k_cu_e6fc28554cuda3std6ranges3__45__cpo4swapE[1];
.global .align 1 .b8 _ZN34_INTERNAL_cd340898_4_k_cu_e6fc28554cuda3std6ranges3__45__cpo9iter_moveE[1];
.global .align 1 .b8 _ZN34_INTERNAL_cd340898_4_k_cu_e6fc28554cuda3std6ranges3__45__cpo5beginE[1];
.global .align 1 .b8 _ZN34_INTERNAL_cd340898_4_k_cu_e6fc28554cuda3std6ranges3__45__cpo3endE[1];
.global .align 1 .b8 _ZN34_INTERNAL_cd340898_4_k_cu_e6fc28554cuda3std6ranges3__45__cpo6cbeginE[1];
.global .align 1 .b8 _ZN34_INTERNAL_cd340898_4_k_cu_e6fc28554cuda3std6ranges3__45__cpo4cendE[1];
.global .align 1 .b8 _ZN34_INTERNAL_cd340898_4_k_cu_e6fc28554cuda3std6ranges3__45__cpo7advanceE[1];
.global .align 1 .b8 _ZN34_INTERNAL_cd340898_4_k_cu_e6fc28554cuda3std6ranges3__45__cpo9iter_swapE[1];
.global .align 1 .b8 _ZN34_INTERNAL_cd340898_4_k_cu_e6fc28554cuda3std6ranges3__45__cpo4nextE[1];
.global .align 1 .b8 _ZN34_INTERNAL_cd340898_4_k_cu_e6fc28554cuda3std6ranges3__45__cpo4prevE[1];
.global .align 1 .b8 _ZN34_INTERNAL_cd340898_4_k_cu_e6fc28554cuda3std6ranges3__45__cpo4dataE[1];
.global .align 1 .b8 _ZN34_INTERNAL_cd340898_4_k_cu_e6fc28554cuda3std6ranges3__45__cpo5cdataE[1];
.global .align 1 .b8 _ZN34_INTERNAL_cd340898_4_k_cu_e6fc28554cuda3std6ranges3__45__cpo4sizeE[1];
.global .align 1 .b8 _ZN34_INTERNAL_cd340898_4_k_cu_e6fc28554cuda3std6ranges3__45__cpo5ssizeE[1];
.global .align 1 .b8 _ZN34_INTERNAL_cd340898_4_k_cu_e6fc28554cuda3std6ranges3__45__cpo8distanceE[1];
.global .align 1 .b8 _ZN34_INTERNAL_cd340898_4_k_cu_e6fc28556thrust24THRUST_300001_SM_1000_NS8cuda_cub3parE[1];
.global .align 1 .b8 _ZN34_INTERNAL_cd340898_4_k_cu_e6fc28556thrust24THRUST_300001_SM_1000_NS8cuda_cub10par_nosyncE[1];
.global .align 1 .b8 _ZN34_INTERNAL_cd340898_4_k_cu_e6fc28556thrust24THRUST_300001_SM_1000_NS6system6detail10sequential3seqE[1];
.global .align 1 .b8 _ZN34_INTERNAL_cd340898_4_k_cu_e6fc28556thrust24THRUST_300001_SM_1000_NS12placeholders2_1E[1];
.global .align 1 .b8 _ZN34_INTERNAL_cd340898_4_k_cu_e6fc28556thrust24THRUST_300001_SM_1000_NS12placeholders2_2E[1];
.global .align 1 .b8 _ZN34_INTERNAL_cd340898_4_k_cu_e6fc28556thrust24THRUST_300001_SM_1000_NS12placeholders2_3E[1];
.global .align 1 .b8 _ZN34_INTERNAL_cd340898_4_k_cu_e6fc28556thrust24THRUST_300001_SM_1000_NS12placeholders2_4E[1];
.global .align 1 .b8 _ZN34_INTERNAL_cd340898_4_k_cu_e6fc28556thrust24THRUST_300001_SM_1000_NS12placeholders2_5E[1];
.global .align 1 .b8 _ZN34_INTERNAL_cd340898_4_k_cu_e6fc28556thrust24THRUST_300001_SM_1000_NS12placeholders2_6E[1];
.global .align 1 .b8 _ZN34_INTERNAL_cd340898_4_k_cu_e6fc28556thrust24THRUST_300001_SM_1000_NS12placeholders2_7E[1];
.global .align 1 .b8 _ZN34_INTERNAL_cd340898_4_k_cu_e6fc28556thrust24THRUST_300001_SM_1000_NS12placeholders2_8E[1];
.global .align 1 .b8 _ZN34_INTERNAL_cd340898_4_k_cu_e6fc28556thrust24THRUST_300001_SM_1000_NS12placeholders2_9E[1];
.global .align 1 .b8 _ZN34_INTERNAL_cd340898_4_k_cu_e6fc28556thrust24THRUST_300001_SM_1000_NS12placeholders3_10E[1];
.global .align 1 .b8 _ZN34_INTERNAL_cd340898_4_k_cu_e6fc28556thrust24THRUST_300001_SM_1000_NS3seqE[1];

.visible .entry _Z8funcCUDAPfS_fff(
	.param .u64 .ptr .align 1 _Z8funcCUDAPfS_fff_param_0,
	.param .u64 .ptr .align 1 _Z8funcCUDAPfS_fff_param_1,
	.param .f32 _Z8funcCUDAPfS_fff_param_2,
	.param .f32 _Z8funcCUDAPfS_fff_param_3,
	.param .f32 _Z8funcCUDAPfS_fff_param_4
)
{
	.reg .b32 	%r<5>;
	.reg .b32 	%f<11>;
	.reg .b64 	%rd<8>;

	ld.param.u64 	%rd1, [_Z8funcCUDAPfS_fff_param_0];
	ld.param.u64 	%rd2, [_Z8funcCUDAPfS_fff_param_1];
	ld.param.f32 	%f1, [_Z8funcCUDAPfS_fff_param_2];
	ld.param.f32 	%f2, [_Z8funcCUDAPfS_fff_param_3];
	ld.param.f32 	%f3, [_Z8funcCUDAPfS_fff_param_4];
	cvta.to.global.u64 	%rd3, %rd2;
	cvta.to.global.u64 	%rd4, %rd1;
	mov.u32 	%r1, %tid.x;
	mov.u32 	%r2, %ntid.x;
	mov.u32 	%r3, %ctaid.x;
	mad.lo.s32 	%r4, %r2, %r3, %r1;
	mul.wide.s32 	%rd5, %r4, 4;
	add.s64 	%rd6, %rd4, %rd5;
	ld.global.f32 	%f4, [%rd6+4];
	ld.global.f32 	%f5, [%rd6];
	sub.f32 	%f6, %f5, %f4;
	mul.f32 	%f7, %f1, %f6;
	mul.f32 	%f8, %f2, %f7;
	div.rn.f32 	%f9, %f8, %f3;
	add.f32 	%f10, %f4, %f9;
	add.s64 	%rd7, %rd3, %rd5;
	st.global.f32 	[%rd7+4], %f10;
	ret;

}
	// .globl	_ZN3cub18CUB_300001_SM_10006detail11EmptyKernelIvEEvv
.visible .entry _ZN3cub18CUB_300001_SM_10006detail11EmptyKernelIvEEvv()
{


	ret;

}
	// .globl	_ZN3cub18CUB_300001_SM_10006detail8for_each13static_kernelINS2_12policy_hub_t12policy_500_tEmN6thrust24THRUST_300001_SM_1000_NS8cuda_cub20__uninitialized_fill7functorINS7_10device_ptrIfEEfEEEEvT0_T1_
.visible .entry _ZN3cub18CUB_300001_SM_10006detail8for_each13static_kernelINS2_12policy_hub_t12policy_500_tEmN6thrust24THRUST_300001_SM_1000_NS8cuda_cub20__uninitialized_fill7functorINS7_10device_ptrIfEEfEEEEvT0_T1_(
	.param .u64 _ZN3cub18CUB_300001_SM_10006detail8for_each13static_kernelINS2_12policy_hub_t12policy_500_tEmN6thrust24THRUST_300001_SM_1000_NS8cuda_cub20__uninitialized_fill7functorINS7_10device_ptrIfEEfEEEEvT0_T1__param_0,
	.param .align 8 .b8 _ZN3cub18CUB_300001_SM_10006detail8for_each13static_kernelINS2_12policy_hub_t12policy_500_tEmN6thrust24THRUST_300001_SM_1000_NS8cuda_cub20__uninitialized_fill7functorINS7_10device_ptrIfEEfEEEEvT0_T1__param_1[16]
)
.maxntid 256
{
	.reg .pred 	%p<4>;
	.reg .b16 	%rs<5>;
	.reg .b32 	%r<10>;
	.reg .b32 	%f<3>;
	.reg .b64 	%rd<16>;

	ld.param.f32 	%f2, [_ZN3cub18CUB_300001_SM_10006detail8for_each13static_kernelINS2_12policy_hub_t12policy_500_tEmN6thrust24THRUST_300001_SM_1000_NS8cuda_cub20__uninitialized_fill7functorINS7_10device_ptrIfEEfEEEEvT0_T1__param_1+8];
	ld.param.u64 	%rd4, [_ZN3cub18CUB_300001_SM_10006detail8for_each13static_kernelINS2_12policy_hub_t12policy_500_tEmN6thrust24THRUST_300001_SM_1000_NS8cuda_cub20__uninitialized_fill7functorINS7_10device_ptrIfEEfEEEEvT0_T1__param_1];
	ld.param.u64 	%rd5, [_ZN3cub18CUB_300001_SM_10006detail8for_each13static_kernelINS2_12policy_hub_t12policy_500_tEmN6thrust24THRUST_300001_SM_1000_NS8cuda_cub20__uninitialized_fill7functorINS7_10device_ptrIfEEfEEEEvT0_T1__param_0];
	mov.u32 	%r7, %ctaid.x;
	mul.wide.u32 	%rd1, %r7, 512;
	sub.s64 	%rd2, %rd5, %rd1;
	setp.lt.u64 	%p1, %rd2, 512;
	@%p1 bra 	$L__BB2_2;
	mov.u32 	%r9, %tid.x;
	cvta.to.global.u64 	%rd11, %rd4;
	cvt.u64.u32 	%rd12, %r9;
	add.s64 	%rd13, %rd1, %rd12;
	shl.b64 	%rd14, %rd13, 2;
	add.s64 	%rd15, %rd11, %rd14;
	st.global.f32 	[%rd15], %f2;
	st.global.f32 	[%rd15+1024], %f2;
	bra.uni 	$L__BB2_6;
$L__BB2_2:
	cvta.to.global.u64 	%rd6, %rd4;
	mov.u32 	%r1, %tid.x;
	cvt.u64.u32 	%rd7, %r1;
	setp.le.u64 	%p2, %rd2, %rd7;
	add.s64 	%rd8, %rd1, %rd7;
	shl.b64 	%rd9, %rd8, 2;
	add.s64 	%rd3, %rd6, %rd9;
	@%p2 bra 	$L__BB2_4;
	st.global.f32 	[%rd3], %f2;
$L__BB2_4:
	add.s32 	%r8, %r1, 256;
	cvt.u64.u32 	%rd10, %r8;
	setp.le.u64 	%p3, %rd2, %rd10;
	@%p3 bra 	$L__BB2_6;
	st.global.f32 	[%rd3+1024], %f2;
$L__BB2_6:
	ret;

}
	// .globl	_ZN3cub18CUB_300001_SM_10006detail9transform16transform_kernelINS2_10policy_hubILb1EN4cuda3std3__45tupleIJN6thrust24THRUST_300001_SM_1000_NS6detail15normal_iteratorINSA_10device_ptrIfEEEESF_EEEE10policy1000Ei4funcSF_JPfSK_EEEvT0_iT1_T2_DpNS2_10kernel_argIT3_EE
.visible .entry _ZN3cub18CUB_300001_SM_10006detail9transform16transform_kernelINS2_10policy_hubILb1EN4cuda3std3__45tupleIJN6thrust24THRUST_300001_SM_1000_NS6detail15normal_iteratorINSA_10device_ptrIfEEEESF_EEEE10policy1000Ei4funcSF_JPfSK_EEEvT0_iT1_T2_DpNS2_10kernel_argIT3_EE(
	.param .u32 _ZN3cub18CUB_300001_SM_10006detail9transform16transform_kernelINS2_10policy_hubILb1EN4cuda3std3__45tupleIJN6thrust24THRUST_300001_SM_1000_NS6detail15normal_iteratorINSA_10device_ptrIfEEEESF_EEEE10policy1000Ei4funcSF_JPfSK_EEEvT0_iT1_T2_DpNS2_10kernel_argIT3_EE_param_0,
	.param .u32 _ZN3cub18CUB_300001_SM_10006detail9transform16transform_kernelINS2_10policy_hubILb1EN4cuda3std3__45tupleIJN6thrust24THRUST_300001_SM_1000_NS6detail15normal_iteratorINSA_10device_ptrIfEEEESF_EEEE10policy1000Ei4funcSF_JPfSK_EEEvT0_iT1_T2_DpNS2_10kernel_argIT3_EE_param_1,
	.param .align 4 .b8 _ZN3cub18CUB_300001_SM_10006detail9transform16transform_kernelINS2_10policy_hubILb1EN4cuda3std3__45tupleIJN6thrust24THRUST_300001_SM_1000_NS6detail15normal_iteratorINSA_10device_ptrIfEEEESF_EEEE10policy1000Ei4funcSF_JPfSK_EEEvT0_iT1_T2_DpNS2_10kernel_argIT3_EE_param_2[12],
	.param .align 8 .b8 _ZN3cub18CUB_300001_SM_10006detail9transform16transform_kernelINS2_10policy_hubILb1EN4cuda3std3__45tupleIJN6thrust24THRUST_300001_SM_1000_NS6detail15normal_iteratorINSA_10device_ptrIfEEEESF_EEEE10policy1000Ei4funcSF_JPfSK_EEEvT0_iT1_T2_DpNS2_10kernel_argIT3_EE_param_3[8],
	.param .align 8 .b8 _ZN3cub18CUB_300001_SM_10006detail9transform16transform_kernelINS2_10policy_hubILb1EN4cuda3std3__45tupleIJN6thrust24THRUST_300001_SM_1000_NS6detail15normal_iteratorINSA_10device_ptrIfEEEESF_EEEE10policy1000Ei4funcSF_JPfSK_EEEvT0_iT1_T2_DpNS2_10kernel_argIT3_EE_param_4[16],
	.param .align 8 .b8 _ZN3cub18CUB_300001_SM_10006detail9transform16transform_kernelINS2_10policy_hubILb1EN4cuda3std3__45tupleIJN6thrust24THRUST_300001_SM_1000_NS6detail15normal_iteratorINSA_10device_ptrIfEEEESF_EEEE10policy1000Ei4funcSF_JPfSK_EEEvT0_iT1_T2_DpNS2_10kernel_argIT3_EE_param_5[16]
)
.maxntid 128
{
	.reg .pred 	%p<38>;
	.reg .b32 	%r<84>;
	.reg .b32 	%f<214>;
	.reg .b64 	%rd<99>;

	ld.param.f32 	%f1, [_ZN3cub18CUB_300001_SM_10006detail9transform16transform_kernelINS2_10policy_hubILb1EN4cuda3std3__45tupleIJN6thrust24THRUST_300001_SM_1000_NS6detail15normal_iteratorINSA_10device_ptrIfEEEESF_EEEE10policy1000Ei4funcSF_JPfSK_EEEvT0_iT1_T2_DpNS2_10kernel_argIT3_EE_param_2];
	ld.param.f32 	%f2, [_ZN3cub18CUB_300001_SM_10006detail9transform16transform_kernelINS2_10policy_hubILb1EN4cuda3std3__45tupleIJN6thrust24THRUST_300001_SM_1000_NS6detail15normal_iteratorINSA_10device_ptrIfEEEESF_EEEE10policy1000Ei4funcSF_JPfSK_EEEvT0_iT1_T2_DpNS2_10kernel_argIT3_EE_param_2+4];
	ld.param.f32 	%f3, [_ZN3cub18CUB_300001_SM_10006detail9transform16transform_kernelINS2_10policy_hubILb1EN4cuda3std3__45tupleIJN6thrust24THRUST_300001_SM_1000_NS6detail15normal_iteratorINSA_10device_ptrIfEEEESF_EEEE10policy1000Ei4funcSF_JPfSK_EEEvT0_iT1_T2_DpNS2_10kernel_argIT3_EE_param_2+8];
	ld.param.u32 	%r45, [_ZN3cub18CUB_300001_SM_10006detail9transform16transform_kernelINS2_10policy_hubILb1EN4cuda3std3__45tupleIJN6thrust24THRUST_300001_SM_1000_NS6detail15normal_iteratorINSA_10device_ptrIfEEEESF_EEEE10policy1000Ei4funcSF_JPfSK_EEEvT0_iT1_T2_DpNS2_10kernel_argIT3_EE_param_0];
	ld.param.u64 	%rd26, [_ZN3cub18CUB_300001_SM_10006detail9transform16transform_kernelINS2_10policy_hubILb1EN4cuda3std3__45tupleIJN6thrust24THRUST_300001_SM_1000_NS6detail15normal_iteratorINSA_10device_ptrIfEEEESF_EEEE10policy1000Ei4funcSF_JPfSK_EEEvT0_iT1_T2_DpNS2_10kernel_argIT3_EE_param_5];
	ld.param.u64 	%rd24, [_ZN3cub18CUB_300001_SM_10006detail9transform16transform_kernelINS2_10policy_hubILb1EN4cuda3std3__45tupleIJN6thrust24THRUST_300001_SM_1000_NS6detail15normal_iteratorINSA_10device_ptrIfEEEESF_EEEE10policy1000Ei4funcSF_JPfSK_EEEvT0_iT1_T2_DpNS2_10kernel_argIT3_EE_param_4];
	ld.param.u64 	%rd28, [_ZN3cub18CUB_300001_SM_10006detail9transform16transform_kernelINS2_10policy_hubILb1EN4cuda3std3__45tupleIJN6thrust24THRUST_300001_SM_1000_NS6detail15normal_iteratorINSA_10device_ptrIfEEEESF_EEEE10policy1000Ei4funcSF_JPfSK_EEEvT0_iT1_T2_DpNS2_10kernel_argIT3_EE_param_3];
	ld.param.u32 	%r44, [_ZN3cub18CUB_300001_SM_10006detail9transform16transform_kernelINS2_10policy_hubILb1EN4cuda3std3__45tupleIJN6thrust24THRUST_300001_SM_1000_NS6detail15normal_iteratorINSA_10device_ptrIfEEEESF_EEEE10policy1000Ei4funcSF_JPfSK_EEEvT0_iT1_T2_DpNS2_10kernel_argIT3_EE_param_1];
	cvta.to.global.u64 	%rd1, %rd28;
	cvta.to.global.u64 	%rd2, %rd24;
	cvta.to.global.u64 	%rd3, %rd26;
	shl.b32 	%r1, %r44, 7;
	mov.u32 	%r46, %ctaid.x;
	mul.lo.s32 	%r2, %r1, %r46;
	sub.s32 	%r3, %r45, %r2;
	min.s32 	%r4, %r1, %r3;
	shl.b32 	%r5, %r4, 2;
	mov.u32 	%r6, %tid.x;
	shl.b32 	%r74, %r6, 7;
	setp.ge.s32 	%p1, %r74, %r5;
	@%p1 bra 	$L__BB3_5;
	mul.wide.u32 	%rd4, %r6, 128;
	add.s64 	%rd29, %rd2, %rd4;
	mul.wide.s32 	%rd5, %r2, 4;
	add.s64 	%rd96, %rd29, %rd5;
	mov.u32 	%r73, %r74;
$L__BB3_2:
	.pragma "nounroll";
	// begin inline asm
	prefetch.global.L2 [%rd96];
	// end inline asm
	add.s32 	%r73, %r73, 16384;
	add.s64 	%rd96, %rd96, 16384;
	setp.lt.s32 	%p2, %r73, %r5;
	@%p2 bra 	$L__BB3_2;
	add.s64 	%rd31, %rd3, %rd4;
	add.s64 	%rd97, %rd31, %rd5;
$L__BB3_4:
	.pragma "nounroll";
	// begin inline asm
	prefetch.global.L2 [%rd97];
	// end inline asm
	add.s32 	%r74, %r74, 16384;
	add.s64 	%rd97, %rd97, 16384;
	setp.lt.s32 	%p3, %r74, %r5;
	@%p3 bra 	$L__BB3_4;
$L__BB3_5:
	mul.wide.s32 	%rd98, %r2, 4;
	add.s64 	%rd12, %rd2, %rd98;
	add.s64 	%rd13, %rd3, %rd98;
	add.s64 	%rd14, %rd1, %rd98;
	setp.gt.s32 	%p4, %r1, %r3;
	@%p4 bra 	$L__BB3_18;
	setp.lt.s32 	%p5, %r44, 1;
	@%p5 bra 	$L__BB3_59;
	setp.lt.u32 	%p6, %r44, 8;
	mov.b32 	%r82, 0;
	@%p6 bra 	$L__BB3_10;
	and.b32  	%r48, %r44, 2147483640;
	neg.s32 	%r76, %r48;
	mul.wide.u32 	%rd34, %r6, 4;
	add.s64 	%rd15, %rd1, %rd34;
	cvta.to.global.u64 	%rd35, %rd26;
	add.s64 	%rd36, %rd98, 1536;
	add.s32 	%r75, %r6, 128;
	add.s64 	%rd17, %rd35, %rd36;
	add.s64 	%rd18, %rd1, %rd36;
$L__BB3_9:
	.pragma "nounroll";
	and.b32  	%r82, %r44, 2147483640;
	mul.wide.s32 	%rd37, %r75, 4;
	cvta.to.global.u64 	%rd38, %rd24;
	mov.u32 	%r49, %ctaid.x;
	mul.lo.s32 	%r50, %r44, %r49;
	shl.b32 	%r51, %r50, 7;
	mul.wide.s32 	%rd39, %r51, 4;
	add.s64 	%rd40, %rd39, %rd38;
	add.s64 	%rd41, %rd40, %rd37;
	add.s64 	%rd42, %rd17, %rd37;
	add.s64 	%rd43, %rd18, %rd37;
	mul.wide.u32 	%rd44, %r6, 4;
	add.s64 	%rd45, %rd38, %rd44;
	add.s64 	%rd46, %rd45, %rd98;
	cvta.to.global.u64 	%rd47, %rd26;
	add.s64 	%rd48, %rd47, %rd44;
	add.s64 	%rd49, %rd48, %rd98;
	ld.global.f32 	%f4, [%rd46];
	ld.global.f32 	%f5, [%rd49];
	sub.f32 	%f6, %f5, %f4;
	mul.f32 	%f7, %f1, %f6;
	mul.f32 	%f8, %f2, %f7;
	div.rn.f32 	%f9, %f8, %f3;
	add.f32 	%f10, %f4, %f9;
	add.s64 	%rd50, %rd15, %rd98;
	st.global.f32 	[%rd50], %f10;
	ld.global.f32 	%f11, [%rd41];
	ld.global.f32 	%f12, [%rd42+-1536];
	sub.f32 	%f13, %f12, %f11;
	mul.f32 	%f14, %f1, %f13;
	mul.f32 	%f15, %f2, %f14;
	div.rn.f32 	%f16, %f15, %f3;
	add.f32 	%f17, %f11, %f16;
	st.global.f32 	[%rd43+-1536], %f17;
	ld.global.f32 	%f18, [%rd41+512];
	ld.global.f32 	%f19, [%rd42+-1024];
	sub.f32 	%f20, %f19, %f18;
	mul.f32 	%f21, %f1, %f20;
	mul.f32 	%f22, %f2, %f21;
	div.rn.f32 	%f23, %f22, %f3;
	add.f32 	%f24, %f18, %f23;
	st.global.f32 	[%rd43+-1024], %f24;
	ld.global.f32 	%f25, [%rd41+1024];
	ld.global.f32 	%f26, [%rd42+-512];
	sub.f32 	%f27, %f26, %f25;
	mul.f32 	%f28, %f1, %f27;
	mul.f32 	%f29, %f2, %f28;
	div.rn.f32 	%f30, %f29, %f3;
	add.f32 	%f31, %f25, %f30;
	st.global.f32 	[%rd43+-512], %f31;
	ld.global.f32 	%f32, [%rd41+1536];
	ld.global.f32 	%f33, [%rd42];
	sub.f32 	%f34, %f33, %f32;
	mul.f32 	%f35, %f1, %f34;
	mul.f32 	%f36, %f2, %f35;
	div.rn.f32 	%f37, %f36, %f3;
	add.f32 	%f38, %f32, %f37;
	st.global.f32 	[%rd43], %f38;
	ld.global.f32 	%f39, [%rd41+2048];
	ld.global.f32 	%f40, [%rd42+512];
	sub.f32 	%f41, %f40, %f39;
	mul.f32 	%f42, %f1, %f41;
	mul.f32 	%f43, %f2, %f42;
	div.rn.f32 	%f44, %f43, %f3;
	add.f32 	%f45, %f39, %f44;
	st.global.f32 	[%rd43+512], %f45;
	ld.global.f32 	%f46, [%rd41+2560];
	ld.global.f32 	%f47, [%rd42+1024];
	sub.f32 	%f48, %f47, %f46;
	mul.f32 	%f49, %f1, %f48;
	mul.f32 	%f50, %f2, %f49;
	div.rn.f32 	%f51, %f50, %f3;
	add.f32 	%f52, %f46, %f51;
	st.global.f32 	[%rd43+1024], %f52;
	ld.global.f32 	%f53, [%rd41+3072];
	ld.global.f32 	%f54, [%rd42+1536];
	sub.f32 	%f55, %f54, %f53;
	mul.f32 	%f56, %f1, %f55;
	mul.f32 	%f57, %f2, %f56;
	div.rn.f32 	%f58, %f57, %f3;
	add.f32 	%f59, %f53, %f58;
	st.global.f32 	[%rd43+1536], %f59;
	add.s32 	%r76, %r76, 8;
	add.s64 	%rd98, %rd98, 4096;
	add.s32 	%r75, %r75, 1024;
	setp.eq.s32 	%p7, %r76, 0;
	@%p7 bra 	$L__BB3_10;
	bra.uni 	$L__BB3_9;
$L__BB3_10:
	and.b32  	%r38, %r44, 7;
	setp.eq.s32 	%p8, %r38, 0;
	@%p8 bra 	$L__BB3_59;
	and.b32  	%r39, %r44, 3;
	setp.lt.u32 	%p9, %r38, 4;
	@%p9 bra 	$L__BB3_13;
	shl.b32 	%r52, %r82, 7;
	add.s32 	%r53, %r52, %r6;
	mul.wide.s32 	%rd51, %r53, 4;
	add.s64 	%rd52, %rd12, %rd51;
	add.s64 	%rd53, %rd13, %rd51;
	ld.global.f32 	%f60, [%rd52];
	ld.global.f32 	%f61, [%rd53];
	sub.f32 	%f62, %f61, %f60;
	mul.f32 	%f63, %f1, %f62;
	mul.f32 	%f64, %f2, %f63;
	div.rn.f32 	%f65, %f64, %f3;
	add.f32 	%f66, %f60, %f65;
	add.s64 	%rd54, %rd14, %rd51;
	st.global.f32 	[%rd54], %f66;
	ld.global.f32 	%f67, [%rd52+512];
	ld.global.f32 	%f68, [%rd53+512];
	sub.f32 	%f69, %f68, %f67;
	mul.f32 	%f70, %f1, %f69;
	mul.f32 	%f71, %f2, %f70;
	div.rn.f32 	%f72, %f71, %f3;
	add.f32 	%f73, %f67, %f72;
	st.global.f32 	[%rd54+512], %f73;
	ld.global.f32 	%f74, [%rd52+1024];
	ld.global.f32 	%f75, [%rd53+1024];
	sub.f32 	%f76, %f75, %f74;
	mul.f32 	%f77, %f1, %f76;
	mul.f32 	%f78, %f2, %f77;
	div.rn.f32 	%f79, %f78, %f3;
	add.f32 	%f80, %f74, %f79;
	st.global.f32 	[%rd54+1024], %f80;
	ld.global.f32 	%f81, [%rd52+1536];
	ld.global.f32 	%f82, [%rd53+1536];
	sub.f32 	%f83, %f82, %f81;
	mul.f32 	%f84, %f1, %f83;
	mul.f32 	%f85, %f2, %f84;
	div.rn.f32 	%f86, %f85, %f3;
	add.f32 	%f87, %f81, %f86;
	st.global.f32 	[%rd54+1536], %f87;
	add.s32 	%r82, %r82, 4;
$L__BB3_13:
	setp.eq.s32 	%p10, %r39, 0;
	@%p10 bra 	$L__BB3_59;
	setp.eq.s32 	%p11, %r39, 1;
	@%p11 bra 	$L__BB3_16;
	shl.b32 	%r54, %r82, 7;
	add.s32 	%r55, %r54, %r6;
	mul.wide.s32 	%rd55, %r55, 4;
	add.s64 	%rd56, %rd12, %rd55;
	add.s64 	%rd57, %rd13, %rd55;
	ld.global.f32 	%f88, [%rd56];
	ld.global.f32 	%f89, [%rd57];
	sub.f32 	%f90, %f89, %f88;
	mul.f32 	%f91, %f1, %f90;
	mul.f32 	%f92, %f2, %f91;
	div.rn.f32 	%f93, %f92, %f3;
	add.f32 	%f94, %f88, %f93;
	add.s64 	%rd58, %rd14, %rd55;
	st.global.f32 	[%rd58], %f94;
	ld.global.f32 	%f95, [%rd56+512];
	ld.global.f32 	%f96, [%rd57+512];
	sub.f32 	%f97, %f96, %f95;
	mul.f32 	%f98, %f1, %f97;
	mul.f32 	%f99, %f2, %f98;
	div.rn.f32 	%f100, %f99, %f3;
	add.f32 	%f101, %f95, %f100;
	st.global.f32 	[%rd58+512], %f101;
	add.s32 	%r82, %r82, 2;
$L__BB3_16:
	and.b32  	%r56, %r44, 1;
	setp.eq.b32 	%p12, %r56, 1;
	not.pred 	%p13, %p12;
	@%p13 bra 	$L__BB3_59;
	shl.b32 	%r57, %r82, 7;
	add.s32 	%r58, %r57, %r6;
	mul.wide.s32 	%rd59, %r58, 4;
	add.s64 	%rd60, %rd12, %rd59;
	add.s64 	%rd61, %rd13, %rd59;
	ld.global.f32 	%f102, [%rd60];
	ld.global.f32 	%f103, [%rd61];
	sub.f32 	%f104, %f103, %f102;
	mul.f32 	%f105, %f1, %f104;
	mul.f32 	%f106, %f2, %f105;
	div.rn.f32 	%f107, %f106, %f3;
	add.f32 	%f108, %f102, %f107;
	add.s64 	%rd62, %rd14, %rd59;
	st.global.f32 	[%rd62], %f108;
	bra.uni 	$L__BB3_59;
$L__BB3_18:
	setp.lt.s32 	%p14, %r44, 1;
	@%p14 bra 	$L__BB3_59;
	and.b32  	%r14, %r44, 7;
	setp.lt.u32 	%p15, %r44, 8;
	mov.b32 	%r78, 0;
	@%p15 bra 	$L__BB3_38;
	and.b32  	%r78, %r44, 2147483640;
	mov.b32 	%r77, 0;
$L__BB3_21:
	.pragma "nounroll";
	shl.b32 	%r61, %r77, 7;
	add.s32 	%r22, %r61, %r6;
	setp.ge.s32 	%p16, %r22, %r4;
	@%p16 bra 	$L__BB3_23;
	mul.wide.u32 	%rd63, %r22, 4;
	add.s64 	%rd64, %rd12, %rd63;
	add.s64 	%rd65, %rd13, %rd63;
	ld.global.f32 	%f109, [%rd64];
	ld.global.f32 	%f110, [%rd65];
	sub.f32 	%f111, %f110, %f109;
	mul.f32 	%f112, %f1, %f111;
	mul.f32 	%f113, %f2, %f112;
	div.rn.f32 	%f114, %f113, %f3;
	add.f32 	%f115, %f109, %f114;
	add.s64 	%rd66, %rd14, %rd63;
	st.global.f32 	[%rd66], %f115;
$L__BB3_23:
	add.s32 	%r62, %r22, 128;
	setp.ge.s32 	%p17, %r62, %r4;
	mul.wide.s32 	%rd67, %r62, 4;
	add.s64 	%rd21, %rd12, %rd67;
	add.s64 	%rd22, %rd13, %rd67;
	add.s64 	%rd23, %rd14, %rd67;
	@%p17 bra 	$L__BB3_25;
	ld.global.f32 	%f116, [%rd21];
	ld.global.f32 	%f117, [%rd22];
	sub.f32 	%f118, %f117, %f116;
	mul.f32 	%f119, %f1, %f118;
	mul.f32 	%f120, %f2, %f119;
	div.rn.f32 	%f121, %f120, %f3;
	add.f32 	%f122, %f116, %f121;
	st.global.f32 	[%rd23], %f122;
$L__BB3_25:
	add.s32 	%r63, %r22, 256;
	setp.ge.s32 	%p18, %r63, %r4;
	@%p18 bra 	$L__BB3_27;
	ld.global.f32 	%f123, [%rd21+512];
	ld.global.f32 	%f124, [%rd22+512];
	sub.f32 	%f125, %f124, %f123;
	mul.f32 	%f126, %f1, %f125;
	mul.f32 	%f127, %f2, %f126;
	div.rn.f32 	%f128, %f127, %f3;
	add.f32 	%f129, %f123, %f128;
	st.global.f32 	[%rd23+512], %f129;
$L__BB3_27:
	add.s32 	%r64, %r22, 384;
	setp.ge.s32 	%p19, %r64, %r4;
	@%p19 bra 	$L__BB3_29;
	ld.global.f32 	%f130, [%rd21+1024];
	ld.global.f32 	%f131, [%rd22+1024];
	sub.f32 	%f132, %f131, %f130;
	mul.f32 	%f133, %f1, %f132;
	mul.f32 	%f134, %f2, %f133;
	div.rn.f32 	%f135, %f134, %f3;
	add.f32 	%f136, %f130, %f135;
	st.global.f32 	[%rd23+1024], %f136;
$L__BB3_29:
	add.s32 	%r65, %r22, 512;
	setp.ge.s32 	%p20, %r65, %r4;
	@%p20 bra 	$L__BB3_31;
	ld.global.f32 	%f137, [%rd21+1536];
	ld.global.f32 	%f138, [%rd22+1536];
	sub.f32 	%f139, %f138, %f137;
	mul.f32 	%f140, %f1, %f139;
	mul.f32 	%f141, %f2, %f140;
	div.rn.f32 	%f142, %f141, %f3;
	add.f32 	%f143, %f137, %f142;
	st.global.f32 	[%rd23+1536], %f143;
$L__BB3_31:
	add.s32 	%r66, %r22, 640;
	setp.ge.s32 	%p21, %r66, %r4;
	@%p21 bra 	$L__BB3_33;
	ld.global.f32 	%f144, [%rd21+2048];
	ld.global.f32 	%f145, [%rd22+2048];
	sub.f32 	%f146, %f145, %f144;
	mul.f32 	%f147, %f1, %f146;
	mul.f32 	%f148, %f2, %f147;
	div.rn.f32 	%f149, %f148, %f3;
	add.f32 	%f150, %f144, %f149;
	st.global.f32 	[%rd23+2048], %f150;
$L__BB3_33:
	add.s32 	%r67, %r22, 768;
	setp.ge.s32 	%p22, %r67, %r4;
	@%p22 bra 	$L__BB3_35;
	ld.global.f32 	%f151, [%rd21+2560];
	ld.global.f32 	%f152, [%rd22+2560];
	sub.f32 	%f153, %f152, %f151;
	mul.f32 	%f154, %f1, %f153;
	mul.f32 	%f155, %f2, %f154;
	div.rn.f32 	%f156, %f155, %f3;
	add.f32 	%f157, %f151, %f156;
	st.global.f32 	[%rd23+2560], %f157;
$L__BB3_35:
	add.s32 	%r68, %r22, 896;
	setp.ge.s32 	%p23, %r68, %r4;
	@%p23 bra 	$L__BB3_37;
	ld.global.f32 	%f158, [%rd21+3072];
	ld.global.f32 	%f159, [%rd22+3072];
	sub.f32 	%f160, %f159, %f158;
	mul.f32 	%f161, %f1, %f160;
	mul.f32 	%f162, %f2, %f161;
	div.rn.f32 	%f163, %f162, %f3;
	add.f32 	%f164, %f158, %f163;
	st.global.f32 	[%rd23+3072], %f164;
$L__BB3_37:
	add.s32 	%r77, %r77, 8;
	setp.ne.s32 	%p24, %r77, %r78;
	@%p24 bra 	$L__BB3_21;
$L__BB3_38:
	setp.eq.s32 	%p25, %r14, 0;
	@%p25 bra 	$L__BB3_59;
	and.b32  	%r25, %r44, 3;
	setp.lt.u32 	%p26, %r14, 4;
	@%p26 bra 	$L__BB3_49;
	shl.b32 	%r69, %r78, 7;
	add.s32 	%r26, %r69, %r6;
	setp.ge.s32 	%p27, %r26, %r4;
	@%p27 bra 	$L__BB3_42;
	mul.wide.s32 	%rd68, %r26, 4;
	add.s64 	%rd69, %rd12, %rd68;
	add.s64 	%rd70, %rd13, %rd68;
	ld.global.f32 	%f165, [%rd69];
	ld.global.f32 	%f166, [%rd70];
	sub.f32 	%f167, %f166, %f165;
	mul.f32 	%f168, %f1, %f167;
	mul.f32 	%f169, %f2, %f168;
	div.rn.f32 	%f170, %f169, %f3;
	add.f32 	%f171, %f165, %f170;
	add.s64 	%rd71, %rd14, %rd68;
	st.global.f32 	[%rd71], %f171;
$L__BB3_42:
	add.s32 	%r27, %r26, 128;
	setp.ge.s32 	%p28, %r27, %r4;
	@%p28 bra 	$L__BB3_44;
	mul.wide.s32 	%rd72, %r27, 4;
	add.s64 	%rd73, %rd12, %rd72;
	add.s64 	%rd74, %rd13, %rd72;
	ld.global.f32 	%f172, [%rd73];
	ld.global.f32 	%f173, [%rd74];
	sub.f32 	%f174, %f173, %f172;
	mul.f32 	%f175, %f1, %f174;
	mul.f32 	%f176, %f2, %f175;
	div.rn.f32 	%f177, %f176, %f3;
	add.f32 	%f178, %f172, %f177;
	add.s64 	%rd75, %rd14, %rd72;
	st.global.f32 	[%rd75], %f178;
$L__BB3_44:
	add.s32 	%r28, %r26, 256;
	setp.ge.s32 	%p29, %r28, %r4;
	@%p29 bra 	$L__BB3_46;
	mul.wide.s32 	%rd76, %r28, 4;
	add.s64 	%rd77, %rd12, %rd76;
	add.s64 	%rd78, %rd13, %rd76;
	ld.global.f32 	%f179, [%rd77];
	ld.global.f32 	%f180, [%rd78];
	sub.f32 	%f181, %f180, %f179;
	mul.f32 	%f182, %f1, %f181;
	mul.f32 	%f183, %f2, %f182;
	div.rn.f32 	%f184, %f183, %f3;
	add.f32 	%f185, %f179, %f184;
	add.s64 	%rd79, %rd14, %rd76;
	st.global.f32 	[%rd79], %f185;
$L__BB3_46:
	add.s32 	%r29, %r26, 384;
	setp.ge.s32 	%p30, %r29, %r4;
	@%p30 bra 	$L__BB3_48;
	mul.wide.s32 	%rd80, %r29, 4;
	add.s64 	%rd81, %rd12, %rd80;
	add.s64 	%rd82, %rd13, %rd80;
	ld.global.f32 	%f186, [%rd81];
	ld.global.f32 	%f187, [%rd82];
	sub.f32 	%f188, %f187, %f186;
	mul.f32 	%f189, %f1, %f188;
	mul.f32 	%f190, %f2, %f189;
	div.rn.f32 	%f191, %f190, %f3;
	add.f32 	%f192, %f186, %f191;
	add.s64 	%rd83, %rd14, %rd80;
	st.global.f32 	[%rd83], %f192;
$L__BB3_48:
	add.s32 	%r78, %r78, 4;
$L__BB3_49:
	setp.eq.s32 	%p31, %r25, 0;
	@%p31 bra 	$L__BB3_59;
	setp.eq.s32 	%p32, %r25, 1;
	@%p32 bra 	$L__BB3_56;
	shl.b32 	%r70, %r78, 7;
	add.s32 	%r32, %r70, %r6;
	setp.ge.s32 	%p33, %r32, %r4;
	@%p33 bra 	$L__BB3_53;
	mul.wide.s32 	%rd84, %r32, 4;
	add.s64 	%rd85, %rd12, %rd84;
	add.s64 	%rd86, %rd13, %rd84;
	ld.global.f32 	%f193, [%rd85];
	ld.global.f32 	%f194, [%rd86];
	sub.f32 	%f195, %f194, %f193;
	mul.f32 	%f196, %f1, %f195;
	mul.f32 	%f197, %f2, %f196;
	div.rn.f32 	%f198, %f197, %f3;
	add.f32 	%f199, %f193, %f198;
	add.s64 	%rd87, %rd14, %rd84;
	st.global.f32 	[%rd87], %f199;
$L__BB3_53:
	add.s32 	%r33, %r32, 128;
	setp.ge.s32 	%p34, %r33, %r4;
	@%p34 bra 	$L__BB3_55;
	mul.wide.s32 	%rd88, %r33, 4;
	add.s64 	%rd89, %rd12, %rd88;
	add.s64 	%rd90, %rd13, %rd88;
	ld.global.f32 	%f200, [%rd89];
	ld.global.f32 	%f201, [%rd90];
	sub.f32 	%f202, %f201, %f200;
	mul.f32 	%f203, %f1, %f202;
	mul.f32 	%f204, %f2, %f203;
	div.rn.f32 	%f205, %f204, %f3;
	add.f32 	%f206, %f200, %f205;
	add.s64 	%rd91, %rd14, %rd88;
	st.global.f32 	[%rd91], %f206;
$L__BB3_55:
	add.s32 	%r78, %r78, 2;
$L__BB3_56:
	and.b32  	%r71, %r44, 1;
	setp.eq.b32 	%p35, %r71, 1;
	not.pred 	%p36, %p35;
	@%p36 bra 	$L__BB3_59;
	shl.b32 	%r72, %r78, 7;
	add.s32 	%r36, %r72, %r6;
	setp.ge.s32 	%p37, %r36, %r4;
	@%p37 bra 	$L__BB3_59;
	mul.wide.s32 	%rd92, %r36, 4;
	add.s64 	%rd93, %rd12, %rd92;
	add.s64 	%rd94, %rd13, %rd92;
	ld.global.f32 	%f207, [%rd93];
	ld.global.f32 	%f208, [%rd94];
	sub.f32 	%f209, %f208, %f207;
	mul.f32 	%f210, %f1, %f209;
	mul.f32 	%f211, %f2, %f210;
	div.rn.f32 	%f212, %f211, %f3;
	add.f32 	%f213, %f207, %f212;
	add.s64 	%rd95, %rd14, %rd92;
	st.global.f32 	[%rd95], %f213;
$L__BB3_59:
	ret;

}
	// .globl	_ZN3cub18CUB_300001_SM_10006detail9transform16transform_kernelINS2_10policy_hubILb1EN4cuda3std3__45tupleIJN6thrust24THRUST_300001_SM_1000_NS6detail15normal_iteratorINSA_10device_ptrIfEEEESF_EEEE10policy1000El4funcSF_JPfSK_EEEvT0_iT1_T2_DpNS2_10kernel_argIT3_EE
.visible .entry _ZN3cub18CUB_300001_SM_10006detail9transform16transform_kernelINS2_10policy_hubILb1EN4cuda3std3__45tupleIJN6thrust24THRUST_300001_SM_1000_NS6detail15normal_iteratorINSA_10device_ptrIfEEEESF_EEEE10policy1000El4funcSF_JPfSK_EEEvT0_iT1_T2_DpNS2_10kernel_argIT3_EE(
	.param .u64 _ZN3cub18CUB_300001_SM_10006detail9transform16transform_kernelINS2_10policy_hubILb1EN4cuda3std3__45tupleIJN6thrust24THRUST_300001_SM_1000_NS6detail15normal_iteratorINSA_10device_ptrIfEEEESF_EEEE10policy1000El4funcSF_JPfSK_EEEvT0_iT1_T2_DpNS2_10kernel_argIT3_EE_param_0,
	.param .u32 _ZN3cub18CUB_300001_SM_10006detail9transform16transform_kernelINS2_10policy_hubILb1EN4cuda3std3__45tupleIJN6thrust24THRUST_300001_SM_1000_NS6detail15normal_iteratorINSA_10device_ptrIfEEEESF_EEEE10policy1000El4funcSF_JPfSK_EEEvT0_iT1_T2_DpNS2_10kernel_argIT3_EE_param_1,
	.param .align 4 .b8 _ZN3cub18CUB_300001_SM_10006detail9transform16transform_kernelINS2_10policy_hubILb1EN4cuda3std3__45tupleIJN6thrust24THRUST_300001_SM_1000_NS6detail15normal_iteratorINSA_10device_ptrIfEEEESF_EEEE10policy1000El4funcSF_JPfSK_EEEvT0_iT1_T2_DpNS2_10kernel_argIT3_EE_param_2[12],
	.param .align 8 .b8 _ZN3cub18CUB_300001_SM_10006detail9transform16transform_kernelINS2_10policy_hubILb1EN4cuda3std3__45tupleIJN6thrust24THRUST_300001_SM_1000_NS6detail15normal_iteratorINSA_10device_ptrIfEEEESF_EEEE10policy1000El4funcSF_JPfSK_EEEvT0_iT1_T2_DpNS2_10kernel_argIT3_EE_param_3[8],
	.param .align 8 .b8 _ZN3cub18CUB_300001_SM_10006detail9transform16transform_kernelINS2_10policy_hubILb1EN4cuda3std3__45tupleIJN6thrust24THRUST_300001_SM_1000_NS6detail15normal_iteratorINSA_10device_ptrIfEEEESF_EEEE10policy1000El4funcSF_JPfSK_EEEvT0_iT1_T2_DpNS2_10kernel_argIT3_EE_param_4[16],
	.param .align 8 .b8 _ZN3cub18CUB_300001_SM_10006detail9transform16transform_kernelINS2_10policy_hubILb1EN4cuda3std3__45tupleIJN6thrust24THRUST_300001_SM_1000_NS6detail15normal_iteratorINSA_10device_ptrIfEEEESF_EEEE10policy1000El4funcSF_JPfSK_EEEvT0_iT1_T2_DpNS2_10kernel_argIT3_EE_param_5[16]
)
.maxntid 128
{
	.reg .pred 	%p<38>;
	.reg .b32 	%r<80>;
	.reg .b32 	%f<214>;
	.reg .b64 	%rd<108>;

	ld.param.f32 	%f1, [_ZN3cub18CUB_300001_SM_10006detail9transform16transform_kernelINS2_10policy_hubILb1EN4cuda3std3__45tupleIJN6thrust24THRUST_300001_SM_1000_NS6detail15normal_iteratorINSA_10device_ptrIfEEEESF_EEEE10policy1000El4funcSF_JPfSK_EEEvT0_iT1_T2_DpNS2_10kernel_argIT3_EE_param_2];
	ld.param.f32 	%f2, [_ZN3cub18CUB_300001_SM_10006detail9transform16transform_kernelINS2_10policy_hubILb1EN4cuda3std3__45tupleIJN6thrust24THRUST_300001_SM_1000_NS6detail15normal_iteratorINSA_10device_ptrIfEEEESF_EEEE10policy1000El4funcSF_JPfSK_EEEvT0_iT1_T2_DpNS2_10kernel_argIT3_EE_param_2+4];
	ld.param.f32 	%f3, [_ZN3cub18CUB_300001_SM_10006detail9transform16transform_kernelINS2_10policy_hubILb1EN4cuda3std3__45tupleIJN6thrust24THRUST_300001_SM_1000_NS6detail15normal_iteratorINSA_10device_ptrIfEEEESF_EEEE10policy1000El4funcSF_JPfSK_EEEvT0_iT1_T2_DpNS2_10kernel_argIT3_EE_param_2+8];
	ld.param.u64 	%rd29, [_ZN3cub18CUB_300001_SM_10006detail9transform16transform_kernelINS2_10policy_hubILb1EN4cuda3std3__45tupleIJN6thrust24THRUST_300001_SM_1000_NS6detail15normal_iteratorINSA_10device_ptrIfEEEESF_EEEE10policy1000El4funcSF_JPfSK_EEEvT0_iT1_T2_DpNS2_10kernel_argIT3_EE_param_0];
	ld.param.u64 	%rd27, [_ZN3cub18CUB_300001_SM_10006detail9transform16transform_kernelINS2_10policy_hubILb1EN4cuda3std3__45tupleIJN6thrust24THRUST_300001_SM_1000_NS6detail15normal_iteratorINSA_10device_ptrIfEEEESF_EEEE10policy1000El4funcSF_JPfSK_EEEvT0_iT1_T2_DpNS2_10kernel_argIT3_EE_param_5];
	ld.param.u64 	%rd25, [_ZN3cub18CUB_300001_SM_10006detail9transform16transform_kernelINS2_10policy_hubILb1EN4cuda3std3__45tupleIJN6thrust24THRUST_300001_SM_1000_NS6detail15normal_iteratorINSA_10device_ptrIfEEEESF_EEEE10policy1000El4funcSF_JPfSK_EEEvT0_iT1_T2_DpNS2_10kernel_argIT3_EE_param_4];
	ld.param.u64 	%rd30, [_ZN3cub18CUB_300001_SM_10006detail9transform16transform_kernelINS2_10policy_hubILb1EN4cuda3std3__45tupleIJN6thrust24THRUST_300001_SM_1000_NS6detail15normal_iteratorINSA_10device_ptrIfEEEESF_EEEE10policy1000El4funcSF_JPfSK_EEEvT0_iT1_T2_DpNS2_10kernel_argIT3_EE_param_3];
	ld.param.u32 	%r42, [_ZN3cub18CUB_300001_SM_10006detail9transform16transform_kernelINS2_10policy_hubILb1EN4cuda3std3__45tupleIJN6thrust24THRUST_300001_SM_1000_NS6detail15normal_iteratorINSA_10device_ptrIfEEEESF_EEEE10policy1000El4funcSF_JPfSK_EEEvT0_iT1_T2_DpNS2_10kernel_argIT3_EE_param_1];
	cvta.to.global.u64 	%rd1, %rd30;
	cvta.to.global.u64 	%rd2, %rd25;
	cvta.to.global.u64 	%rd3, %rd27;
	shl.b32 	%r1, %r42, 7;
	mov.u32 	%r43, %ctaid.x;
	cvt.u64.u32 	%rd31, %r43;
	cvt.s64.s32 	%rd32, %r1;
	mul.lo.s64 	%rd4, %rd32, %rd31;
	sub.s64 	%rd33, %rd29, %rd4;
	min.s64 	%rd34, %rd33, %rd32;
	cvt.u32.u64 	%r2, %rd34;
	shl.b32 	%r3, %r2, 2;
	mov.u32 	%r4, %tid.x;
	shl.b32 	%r70, %r4, 7;
	setp.ge.s32 	%p1, %r70, %r3;
	@%p1 bra 	$L__BB4_5;
	shl.b64 	%rd5, %rd4, 2;
	add.s64 	%rd35, %rd2, %rd5;
	mul.wide.u32 	%rd6, %r4, 128;
	add.s64 	%rd105, %rd35, %rd6;
	mov.u32 	%r69, %r70;
$L__BB4_2:
	.pragma "nounroll";
	// begin inline asm
	prefetch.global.L2 [%rd105];
	// end inline asm
	add.s32 	%r69, %r69, 16384;
	add.s64 	%rd105, %rd105, 16384;
	setp.lt.s32 	%p2, %r69, %r3;
	@%p2 bra 	$L__BB4_2;
	add.s64 	%rd37, %rd3, %rd5;
	add.s64 	%rd106, %rd37, %rd6;
$L__BB4_4:
	.pragma "nounroll";
	// begin inline asm
	prefetch.global.L2 [%rd106];
	// end inline asm
	add.s32 	%r70, %r70, 16384;
	add.s64 	%rd106, %rd106, 16384;
	setp.lt.s32 	%p3, %r70, %r3;
	@%p3 bra 	$L__BB4_4;
$L__BB4_5:
	shl.b64 	%rd107, %rd4, 2;
	add.s64 	%rd13, %rd2, %rd107;
	add.s64 	%rd14, %rd3, %rd107;
	add.s64 	%rd15, %rd1, %rd107;
	setp.eq.s32 	%p4, %r1, %r2;
	@%p4 bra 	$L__BB4_47;
	setp.lt.s32 	%p5, %r42, 1;
	@%p5 bra 	$L__BB4_59;
	and.b32  	%r10, %r42, 7;
	setp.lt.u32 	%p6, %r42, 8;
	mov.b32 	%r77, 0;
	@%p6 bra 	$L__BB4_26;
	and.b32  	%r77, %r42, 2147483640;
	mov.b32 	%r73, 0;
$L__BB4_9:
	.pragma "nounroll";
	shl.b32 	%r46, %r73, 7;
	add.s32 	%r20, %r46, %r4;
	setp.ge.s32 	%p7, %r20, %r2;
	@%p7 bra 	$L__BB4_11;
	mul.wide.u32 	%rd40, %r20, 4;
	add.s64 	%rd41, %rd13, %rd40;
	add.s64 	%rd42, %rd14, %rd40;
	ld.global.f32 	%f4, [%rd41];
	ld.global.f32 	%f5, [%rd42];
	sub.f32 	%f6, %f5, %f4;
	mul.f32 	%f7, %f1, %f6;
	mul.f32 	%f8, %f2, %f7;
	div.rn.f32 	%f9, %f8, %f3;
	add.f32 	%f10, %f4, %f9;
	add.s64 	%rd43, %rd15, %rd40;
	st.global.f32 	[%rd43], %f10;
$L__BB4_11:
	add.s32 	%r47, %r20, 128;
	setp.ge.s32 	%p8, %r47, %r2;
	mul.wide.s32 	%rd44, %r47, 4;
	add.s64 	%rd22, %rd13, %rd44;
	add.s64 	%rd23, %rd14, %rd44;
	add.s64 	%rd24, %rd15, %rd44;
	@%p8 bra 	$L__BB4_13;
	ld.global.f32 	%f11, [%rd22];
	ld.global.f32 	%f12, [%rd23];
	sub.f32 	%f13, %f12, %f11;
	mul.f32 	%f14, %f1, %f13;
	mul.f32 	%f15, %f2, %f14;
	div.rn.f32 	%f16, %f15, %f3;
	add.f32 	%f17, %f11, %f16;
	st.global.f32 	[%rd24], %f17;
$L__BB4_13:
	add.s32 	%r48, %r20, 256;
	setp.ge.s32 	%p9, %r48, %r2;
	@%p9 bra 	$L__BB4_15;
	ld.global.f32 	%f18, [%rd22+512];
	ld.global.f32 	%f19, [%rd23+512];
	sub.f32 	%f20, %f19, %f18;
	mul.f32 	%f21, %f1, %f20;
	mul.f32 	%f22, %f2, %f21;
	div.rn.f32 	%f23, %f22, %f3;
	add.f32 	%f24, %f18, %f23;
	st.global.f32 	[%rd24+512], %f24;
$L__BB4_15:
	add.s32 	%r49, %r20, 384;
	setp.ge.s32 	%p10, %r49, %r2;
	@%p10 bra 	$L__BB4_17;
	ld.global.f32 	%f25, [%rd22+1024];
	ld.global.f32 	%f26, [%rd23+1024];
	sub.f32 	%f27, %f26, %f25;
	mul.f32 	%f28, %f1, %f27;
	mul.f32 	%f29, %f2, %f28;
	div.rn.f32 	%f30, %f29, %f3;
	add.f32 	%f31, %f25, %f30;
	st.global.f32 	[%rd24+1024], %f31;
$L__BB4_17:
	add.s32 	%r50, %r20, 512;
	setp.ge.s32 	%p11, %r50, %r2;
	@%p11 bra 	$L__BB4_19;
	ld.global.f32 	%f32, [%rd22+1536];
	ld.global.f32 	%f33, [%rd23+1536];
	sub.f32 	%f34, %f33, %f32;
	mul.f32 	%f35, %f1, %f34;
	mul.f32 	%f36, %f2, %f35;
	div.rn.f32 	%f37, %f36, %f3;
	add.f32 	%f38, %f32, %f37;
	st.global.f32 	[%rd24+1536], %f38;
$L__BB4_19:
	add.s32 	%r51, %r20, 640;
	setp.ge.s32 	%p12, %r51, %r2;
	@%p12 bra 	$L__BB4_21;
	ld.global.f32 	%f39, [%rd22+2048];
	ld.global.f32 	%f40, [%rd23+2048];
	sub.f32 	%f41, %f40, %f39;
	mul.f32 	%f42, %f1, %f41;
	mul.f32 	%f43, %f2, %f42;
	div.rn.f32 	%f44, %f43, %f3;
	add.f32 	%f45, %f39, %f44;
	st.global.f32 	[%rd24+2048], %f45;
$L__BB4_21:
	add.s32 	%r52, %r20, 768;
	setp.ge.s32 	%p13, %r52, %r2;
	@%p13 bra 	$L__BB4_23;
	ld.global.f32 	%f46, [%rd22+2560];
	ld.global.f32 	%f47, [%rd23+2560];
	sub.f32 	%f48, %f47, %f46;
	mul.f32 	%f49, %f1, %f48;
	mul.f32 	%f50, %f2, %f49;
	div.rn.f32 	%f51, %f50, %f3;
	add.f32 	%f52, %f46, %f51;
	st.global.f32 	[%rd24+2560], %f52;
$L__BB4_23:
	add.s32 	%r53, %r20, 896;
	setp.ge.s32 	%p14, %r53, %r2;
	@%p14 bra 	$L__BB4_25;
	ld.global.f32 	%f53, [%rd22+3072];
	ld.global.f32 	%f54, [%rd23+3072];
	sub.f32 	%f55, %f54, %f53;
	mul.f32 	%f56, %f1, %f55;
	mul.f32 	%f57, %f2, %f56;
	div.rn.f32 	%f58, %f57, %f3;
	add.f32 	%f59, %f53, %f58;
	st.global.f32 	[%rd24+3072], %f59;
$L__BB4_25:
	add.s32 	%r73, %r73, 8;
	setp.eq.s32 	%p15, %r73, %r77;
	@%p15 bra 	$L__BB4_26;
	bra.uni 	$L__BB4_9;
$L__BB4_26:
	setp.eq.s32 	%p16, %r10, 0;
	@%p16 bra 	$L__BB4_59;
	and.b32  	%r30, %r42, 3;
	setp.lt.u32 	%p17, %r10, 4;
	@%p17 bra 	$L__BB4_37;
	shl.b32 	%r54, %r77, 7;
	add.s32 	%r31, %r54, %r4;
	setp.ge.s32 	%p18, %r31, %r2;
	@%p18 bra 	$L__BB4_30;
	mul.wide.s32 	%rd45, %r31, 4;
	add.s64 	%rd46, %rd13, %rd45;
	add.s64 	%rd47, %rd14, %rd45;
	ld.global.f32 	%f60, [%rd46];
	ld.global.f32 	%f61, [%rd47];
	sub.f32 	%f62, %f61, %f60;
	mul.f32 	%f63, %f1, %f62;
	mul.f32 	%f64, %f2, %f63;
	div.rn.f32 	%f65, %f64, %f3;
	add.f32 	%f66, %f60, %f65;
	add.s64 	%rd48, %rd15, %rd45;
	st.global.f32 	[%rd48], %f66;
$L__BB4_30:
	add.s32 	%r32, %r31, 128;
	setp.ge.s32 	%p19, %r32, %r2;
	@%p19 bra 	$L__BB4_32;
	mul.wide.s32 	%rd49, %r32, 4;
	add.s64 	%rd50, %rd13, %rd49;
	add.s64 	%rd51, %rd14, %rd49;
	ld.global.f32 	%f67, [%rd50];
	ld.global.f32 	%f68, [%rd51];
	sub.f32 	%f69, %f68, %f67;
	mul.f32 	%f70, %f1, %f69;
	mul.f32 	%f71, %f2, %f70;
	div.rn.f32 	%f72, %f71, %f3;
	add.f32 	%f73, %f67, %f72;
	add.s64 	%rd52, %rd15, %rd49;
	st.global.f32 	[%rd52], %f73;
$L__BB4_32:
	add.s32 	%r33, %r31, 256;
	setp.ge.s32 	%p20, %r33, %r2;
	@%p20 bra 	$L__BB4_34;
	mul.wide.s32 	%rd53, %r33, 4;
	add.s64 	%rd54, %rd13, %rd53;
	add.s64 	%rd55, %rd14, %rd53;
	ld.global.f32 	%f74, [%rd54];
	ld.global.f32 	%f75, [%rd55];
	sub.f32 	%f76, %f75, %f74;
	mul.f32 	%f77, %f1, %f76;
	mul.f32 	%f78, %f2, %f77;
	div.rn.f32 	%f79, %f78, %f3;
	add.f32 	%f80, %f74, %f79;
	add.s64 	%rd56, %rd15, %rd53;
	st.global.f32 	[%rd56], %f80;
$L__BB4_34:
	add.s32 	%r34, %r31, 384;
	setp.ge.s32 	%p21, %r34, %r2;
	@%p21 bra 	$L__BB4_36;
	mul.wide.s32 	%rd57, %r34, 4;
	add.s64 	%rd58, %rd13, %rd57;
	add.s64 	%rd59, %rd14, %rd57;
	ld.global.f32 	%f81, [%rd58];
	ld.global.f32 	%f82, [%rd59];
	sub.f32 	%f83, %f82, %f81;
	mul.f32 	%f84, %f1, %f83;
	mul.f32 	%f85, %f2, %f84;
	div.rn.f32 	%f86, %f85, %f3;
	add.f32 	%f87, %f81, %f86;
	add.s64 	%rd60, %rd15, %rd57;
	st.global.f32 	[%rd60], %f87;
$L__BB4_36:
	add.s32 	%r77, %r77, 4;
$L__BB4_37:
	setp.eq.s32 	%p22, %r30, 0;
	@%p22 bra 	$L__BB4_59;
	setp.eq.s32 	%p23, %r30, 1;
	@%p23 bra 	$L__BB4_44;
	shl.b32 	%r55, %r77, 7;
	add.s32 	%r37, %r55, %r4;
	setp.ge.s32 	%p24, %r37, %r2;
	@%p24 bra 	$L__BB4_41;
	mul.wide.s32 	%rd61, %r37, 4;
	add.s64 	%rd62, %rd13, %rd61;
	add.s64 	%rd63, %rd14, %rd61;
	ld.global.f32 	%f88, [%rd62];
	ld.global.f32 	%f89, [%rd63];
	sub.f32 	%f90, %f89, %f88;
	mul.f32 	%f91, %f1, %f90;
	mul.f32 	%f92, %f2, %f91;
	div.rn.f32 	%f93, %f92, %f3;
	add.f32 	%f94, %f88, %f93;
	add.s64 	%rd64, %rd15, %rd61;
	st.global.f32 	[%rd64], %f94;
$L__BB4_41:
	add.s32 	%r38, %r37, 128;
	setp.ge.s32 	%p25, %r38, %r2;
	@%p25 bra 	$L__BB4_43;
	mul.wide.s32 	%rd65, %r38, 4;
	add.s64 	%rd66, %rd13, %rd65;
	add.s64 	%rd67, %rd14, %rd65;
	ld.global.f32 	%f95, [%rd66];
	ld.global.f32 	%f96, [%rd67];
	sub.f32 	%f97, %f96, %f95;
	mul.f32 	%f98, %f1, %f97;
	mul.f32 	%f99, %f2, %f98;
	div.rn.f32 	%f100, %f99, %f3;
	add.f32 	%f101, %f95, %f100;
	add.s64 	%rd68, %rd15, %rd65;
	st.global.f32 	[%rd68], %f101;
$L__BB4_43:
	add.s32 	%r77, %r77, 2;
$L__BB4_44:
	and.b32  	%r56, %r42, 1;
	setp.eq.b32 	%p26, %r56, 1;
	not.pred 	%p27, %p26;
	@%p27 bra 	$L__BB4_59;
	shl.b32 	%r57, %r77, 7;
	add.s32 	%r41, %r57, %r4;
	setp.ge.s32 	%p28, %r41, %r2;
	@%p28 bra 	$L__BB4_59;
	mul.wide.s32 	%rd69, %r41, 4;
	add.s64 	%rd70, %rd13, %rd69;
	add.s64 	%rd71, %rd14, %rd69;
	ld.global.f32 	%f102, [%rd70];
	ld.global.f32 	%f103, [%rd71];
	sub.f32 	%f104, %f103, %f102;
	mul.f32 	%f105, %f1, %f104;
	mul.f32 	%f106, %f2, %f105;
	div.rn.f32 	%f107, %f106, %f3;
	add.f32 	%f108, %f102, %f107;
	add.s64 	%rd72, %rd15, %rd69;
	st.global.f32 	[%rd72], %f108;
	bra.uni 	$L__BB4_59;
$L__BB4_47:
	setp.lt.s32 	%p29, %r42, 1;
	@%p29 bra 	$L__BB4_59;
	setp.lt.u32 	%p30, %r42, 8;
	mov.b32 	%r75, 0;
	@%p30 bra 	$L__BB4_51;
	and.b32  	%r75, %r42, 2147483640;
	neg.s32 	%r72, %r75;
	mul.wide.u32 	%rd73, %r4, 4;
	add.s64 	%rd16, %rd1, %rd73;
	cvta.to.global.u64 	%rd74, %rd27;
	add.s64 	%rd75, %rd107, 1536;
	add.s32 	%r71, %r4, 128;
	add.s64 	%rd18, %rd74, %rd75;
	add.s64 	%rd19, %rd1, %rd75;
	shl.b32 	%r60, %r42, 7;
$L__BB4_50:
	.pragma "nounroll";
	mul.wide.s32 	%rd76, %r71, 4;
	cvta.to.global.u64 	%rd77, %rd25;
	cvt.s64.s32 	%rd78, %r60;
	mov.u32 	%r61, %ctaid.x;
	cvt.u64.u32 	%rd79, %r61;
	mul.lo.s64 	%rd80, %rd78, %rd79;
	shl.b64 	%rd81, %rd80, 2;
	add.s64 	%rd82, %rd81, %rd77;
	add.s64 	%rd83, %rd82, %rd76;
	add.s64 	%rd84, %rd18, %rd76;
	add.s64 	%rd85, %rd19, %rd76;
	mul.wide.u32 	%rd86, %r4, 4;
	add.s64 	%rd87, %rd77, %rd86;
	add.s64 	%rd88, %rd87, %rd107;
	cvta.to.global.u64 	%rd89, %rd27;
	add.s64 	%rd90, %rd89, %rd86;
	add.s64 	%rd91, %rd90, %rd107;
	ld.global.f32 	%f109, [%rd88];
	ld.global.f32 	%f110, [%rd91];
	sub.f32 	%f111, %f110, %f109;
	mul.f32 	%f112, %f1, %f111;
	mul.f32 	%f113, %f2, %f112;
	div.rn.f32 	%f114, %f113, %f3;
	add.f32 	%f115, %f109, %f114;
	add.s64 	%rd92, %rd16, %rd107;
	st.global.f32 	[%rd92], %f115;
	ld.global.f32 	%f116, [%rd83];
	ld.global.f32 	%f117, [%rd84+-1536];
	sub.f32 	%f118, %f117, %f116;
	mul.f32 	%f119, %f1, %f118;
	mul.f32 	%f120, %f2, %f119;
	div.rn.f32 	%f121, %f120, %f3;
	add.f32 	%f122, %f116, %f121;
	st.global.f32 	[%rd85+-1536], %f122;
	ld.global.f32 	%f123, [%rd83+512];
	ld.global.f32 	%f124, [%rd84+-1024];
	sub.f32 	%f125, %f124, %f123;
	mul.f32 	%f126, %f1, %f125;
	mul.f32 	%f127, %f2, %f126;
	div.rn.f32 	%f128, %f127, %f3;
	add.f32 	%f129, %f123, %f128;
	st.global.f32 	[%rd85+-1024], %f129;
	ld.global.f32 	%f130, [%rd83+1024];
	ld.global.f32 	%f131, [%rd84+-512];
	sub.f32 	%f132, %f131, %f130;
	mul.f32 	%f133, %f1, %f132;
	mul.f32 	%f134, %f2, %f133;
	div.rn.f32 	%f135, %f134, %f3;
	add.f32 	%f136, %f130, %f135;
	st.global.f32 	[%rd85+-512], %f136;
	ld.global.f32 	%f137, [%rd83+1536];
	ld.global.f32 	%f138, [%rd84];
	sub.f32 	%f139, %f138, %f137;
	mul.f32 	%f140, %f1, %f139;
	mul.f32 	%f141, %f2, %f140;
	div.rn.f32 	%f142, %f141, %f3;
	add.f32 	%f143, %f137, %f142;
	st.global.f32 	[%rd85], %f143;
	ld.global.f32 	%f144, [%rd83+2048];
	ld.global.f32 	%f145, [%rd84+512];
	sub.f32 	%f146, %f145, %f144;
	mul.f32 	%f147, %f1, %f146;
	mul.f32 	%f148, %f2, %f147;
	div.rn.f32 	%f149, %f148, %f3;
	add.f32 	%f150, %f144, %f149;
	st.global.f32 	[%rd85+512], %f150;
	ld.global.f32 	%f151, [%rd83+2560];
	ld.global.f32 	%f152, [%rd84+1024];
	sub.f32 	%f153, %f152, %f151;
	mul.f32 	%f154, %f1, %f153;
	mul.f32 	%f155, %f2, %f154;
	div.rn.f32 	%f156, %f155, %f3;
	add.f32 	%f157, %f151, %f156;
	st.global.f32 	[%rd85+1024], %f157;
	ld.global.f32 	%f158, [%rd83+3072];
	ld.global.f32 	%f159, [%rd84+1536];
	sub.f32 	%f160, %f159, %f158;
	mul.f32 	%f161, %f1, %f160;
	mul.f32 	%f162, %f2, %f161;
	div.rn.f32 	%f163, %f162, %f3;
	add.f32 	%f164, %f158, %f163;
	st.global.f32 	[%rd85+1536], %f164;
	add.s32 	%r72, %r72, 8;
	add.s64 	%rd107, %rd107, 4096;
	add.s32 	%r71, %r71, 1024;
	setp.eq.s32 	%p31, %r72, 0;
	@%p31 bra 	$L__BB4_51;
	bra.uni 	$L__BB4_50;
$L__BB4_51:
	and.b32  	%r23, %r42, 7;
	setp.eq.s32 	%p32, %r23, 0;
	@%p32 bra 	$L__BB4_59;
	and.b32  	%r24, %r42, 3;
	setp.lt.u32 	%p33, %r23, 4;
	@%p33 bra 	$L__BB4_54;
	shl.b32 	%r62, %r75, 7;
	add.s32 	%r63, %r62, %r4;
	mul.wide.s32 	%rd93, %r63, 4;
	add.s64 	%rd94, %rd13, %rd93;
	add.s64 	%rd95, %rd14, %rd93;
	ld.global.f32 	%f165, [%rd94];
	ld.global.f32 	%f166, [%rd95];
	sub.f32 	%f167, %f166, %f165;
	mul.f32 	%f168, %f1, %f167;
	mul.f32 	%f169, %f2, %f168;
	div.rn.f32 	%f170, %f169, %f3;
	add.f32 	%f171, %f165, %f170;
	add.s64 	%rd96, %rd15, %rd93;
	st.global.f32 	[%rd96], %f171;
	ld.global.f32 	%f172, [%rd94+512];
	ld.global.f32 	%f173, [%rd95+512];
	sub.f32 	%f174, %f173, %f172;
	mul.f32 	%f175, %f1, %f174;
	mul.f32 	%f176, %f2, %f175;
	div.rn.f32 	%f177, %f176, %f3;
	add.f32 	%f178, %f172, %f177;
	st.global.f32 	[%rd96+512], %f178;
	ld.global.f32 	%f179, [%rd94+1024];
	ld.global.f32 	%f180, [%rd95+1024];
	sub.f32 	%f181, %f180, %f179;
	mul.f32 	%f182, %f1, %f181;
	mul.f32 	%f183, %f2, %f182;
	div.rn.f32 	%f184, %f183, %f3;
	add.f32 	%f185, %f179, %f184;
	st.global.f32 	[%rd96+1024], %f185;
	ld.global.f32 	%f186, [%rd94+1536];
	ld.global.f32 	%f187, [%rd95+1536];
	sub.f32 	%f188, %f187, %f186;
	mul.f32 	%f189, %f1, %f188;
	mul.f32 	%f190, %f2, %f189;
	div.rn.f32 	%f191, %f190, %f3;
	add.f32 	%f192, %f186, %f191;
	st.global.f32 	[%rd96+1536], %f192;
	add.s32 	%r75, %r75, 4;
$L__BB4_54:
	setp.eq.s32 	%p34, %r24, 0;
	@%p34 bra 	$L__BB4_59;
	setp.eq.s32 	%p35, %r24, 1;
	@%p35 bra 	$L__BB4_57;
	shl.b32 	%r64, %r75, 7;
	add.s32 	%r65, %r64, %r4;
	mul.wide.s32 	%rd97, %r65, 4;
	add.s64 	%rd98, %rd13, %rd97;
	add.s64 	%rd99, %rd14, %rd97;
	ld.global.f32 	%f193, [%rd98];
	ld.global.f32 	%f194, [%rd99];
	sub.f32 	%f195, %f194, %f193;
	mul.f32 	%f196, %f1, %f195;
	mul.f32 	%f197, %f2, %f196;
	div.rn.f32 	%f198, %f197, %f3;
	add.f32 	%f199, %f193, %f198;
	add.s64 	%rd100, %rd15, %rd97;
	st.global.f32 	[%rd100], %f199;
	ld.global.f32 	%f200, [%rd98+512];
	ld.global.f32 	%f201, [%rd99+512];
	sub.f32 	%f202, %f201, %f200;
	mul.f32 	%f203, %f1, %f202;
	mul.f32 	%f204, %f2, %f203;
	div.rn.f32 	%f205, %f204, %f3;
	add.f32 	%f206, %f200, %f205;
	st.global.f32 	[%rd100+512], %f206;
	add.s32 	%r75, %r75, 2;
$L__BB4_57:
	and.b32  	%r66, %r42, 1;
	setp.eq.b32 	%p36, %r66, 1;
	not.pred 	%p37, %p36;
	@%p37 bra 	$L__BB4_59;
	shl.b32 	%r67, %r75, 7;
	add.s32 	%r68, %r67, %r4;
	mul.wide.s32 	%rd101, %r68, 4;
	add.s64 	%rd102, %rd13, %rd101;
	add.s64 	%rd103, %rd14, %rd101;
	ld.global.f32 	%f207, [%rd102];
	ld.global.f32 	%f208, [%rd103];
	sub.f32 	%f209, %f208, %f207;
	mul.f32 	%f210, %f1, %f209;
	mul.f32 	%f211, %f2, %f210;
	div.rn.f32 	%f212, %f211, %f3;
	add.f32 	%f213, %f207, %f212;
	add.s64 	%rd104, %rd15, %rd101;
	st.global.f32 	[%rd104], %f213;
$L__BB4_59:
	ret;

}


// ===== COMPILED SASS (sm_100) =====

	.target	sm_100

	.elftype	@"ET_EXEC"


//--------------------- .note.nv.tkinfo           --------------------------
	.section	.note.nv.tkinfo,"",@"SHT_NOTE"
	.sectionflags	@"SHF_NOTE_NV_TKINFO"
	.tkinfo
        /*0018*/ 	.word	0x00000002
        /*0030*/ 	.string	""
        /*0030*/ 	.string	"ptxas"
        /*0030*/ 	.string	"Cuda compilation tools, release 13.0, V13.0.88"
        /*0030*/ 	.string	"Build cuda_13.0.r13.0/compiler.36424714_0"
        /*0030*/ 	.string	"-arch sm_100 -m 64 "



//--------------------- .note.nv.cuinfo           --------------------------
	.section	.note.nv.cuinfo,"",@"SHT_NOTE"
	.sectionflags	@"SHF_NOTE_NV_CUINFO"
        /*0018*/ 	.short	0x0002
        /*001a*/ 	.short	0x0064
        /*001c*/ 	.short	0x0082
	.zero		2


//--------------------- .nv.info                  --------------------------
	.section	.nv.info,"",@"SHT_CUDA_INFO"
	.align	4


	//----- nvinfo : EIATTR_REGCOUNT
	.align		4
        /*0000*/ 	.byte	0x04, 0x2f
        /*0002*/ 	.short	(.L_44 - .L_43)
	.align		4
.L_43:
        /*0004*/ 	.word	index@(_Z8funcCUDAPfS_fff)
        /*0008*/ 	.word	0x00000010


	//----- nvinfo : EIATTR_FRAME_SIZE
	.align		4
.L_44:
        /*000c*/ 	.byte	0x04, 0x11
        /*000e*/ 	.short	(.L_46 - .L_45)
	.align		4
.L_45:
        /*0010*/ 	.word	index@($__internal_2_$__cuda_sm3x_div_rn_noftz_f32_slowpath)
        /*0014*/ 	.word	0x00000000


	//----- nvinfo : EIATTR_FRAME_SIZE
	.align		4
.L_46:
        /*0018*/ 	.byte	0x04, 0x11
        /*001a*/ 	.short	(.L_48 - .L_47)
	.align		4
.L_47:
        /*001c*/ 	.word	index@(_Z8funcCUDAPfS_fff)
        /*0020*/ 	.word	0x00000000


	//----- nvinfo : EIATTR_REGCOUNT
	.align		4
.L_48:
        /*0024*/ 	.byte	0x04, 0x2f
        /*0026*/ 	.short	(.L_50 - .L_49)
	.align		4
.L_49:
        /*0028*/ 	.word	index@(_ZN3cub18CUB_300001_SM_10006detail11EmptyKernelIvEEvv)
        /*002c*/ 	.word	0x00000004


	//----- nvinfo : EIATTR_FRAME_SIZE
	.align		4
.L_50:
        /*0030*/ 	.byte	0x04, 0x11
        /*0032*/ 	.short	(.L_52 - .L_51)
	.align		4
.L_51:
        /*0034*/ 	.word	index@(_ZN3cub18CUB_300001_SM_10006detail11EmptyKernelIvEEvv)
        /*0038*/ 	.word	0x00000000


	//----- nvinfo : EIATTR_REGCOUNT
	.align		4
.L_52:
        /*003c*/ 	.byte	0x04, 0x2f
        /*003e*/ 	.short	(.L_54 - .L_53)
	.align		4
.L_53:
        /*0040*/ 	.word	index@(_ZN3cub18CUB_300001_SM_10006detail8for_each13static_kernelINS2_12policy_hub_t12policy_500_tEmN6thrust24THRUST_300001_SM_1000_NS8cuda_cub20__uninitialized_fill7functorINS7_10device_ptrIfEEfEEEEvT0_T1_)
        /*0044*/ 	.word	0x00000008


	//----- nvinfo : EIATTR_FRAME_SIZE
	.align		4
.L_54:
        /*0048*/ 	.byte	0x04, 0x11
        /*004a*/ 	.short	(.L_56 - .L_55)
	.align		4
.L_55:
        /*004c*/ 	.word	index@(_ZN3cub18CUB_300001_SM_10006detail8for_each13static_kernelINS2_12policy_hub_t12policy_500_tEmN6thrust24THRUST_300001_SM_1000_NS8cuda_cub20__uninitialized_fill7functorINS7_10device_ptrIfEEfEEEEvT0_T1_)
        /*0050*/ 	.word	0x00000000


	//----- nvinfo : EIATTR_REGCOUNT
	.align		4
.L_56:
        /*0054*/ 	.byte	0x04, 0x2f
        /*0056*/ 	.short	(.L_58 - .L_57)
	.align		4
.L_57:
        /*0058*/ 	.word	index@(_ZN3cub18CUB_300001_SM_10006detail9transform16transform_kernelINS2_10policy_hubILb1EN4cuda3std3__45tupleIJN6thrust24THRUST_300001_SM_1000_NS6detail15normal_iteratorINSA_10device_ptrIfEEEESF_EEEE10policy1000Ei4funcSF_JPfSK_EEEvT0_iT1_T2_DpNS2_10kernel_argIT3_EE)
        /*005c*/ 	.word	0x00000020


	//----- nvinfo : EIATTR_FRAME_SIZE
	.align		4
.L_58:
        /*0060*/ 	.byte	0x04, 0x11
        /*0062*/ 	.short	(.L_60 - .L_59)
	.align		4
.L_59:
        /*0064*/ 	.word	index@($__internal_1_$__cuda_sm3x_div_rn_noftz_f32_slowpath)
        /*0068*/ 	.word	0x00000000


	//----- nvinfo : EIATTR_FRAME_SIZE
	.align		4
.L_60:
        /*006c*/ 	.byte	0x04, 0x11
        /*006e*/ 	.short	(.L_62 - .L_61)
	.align		4
.L_61:
        /*0070*/ 	.word	index@(_ZN3cub18CUB_300001_SM_10006detail9transform16transform_kernelINS2_10policy_hubILb1EN4cuda3std3__45tupleIJN6thrust24THRUST_300001_SM_1000_NS6detail15normal_iteratorINSA_10device_ptrIfEEEESF_EEEE10policy1000Ei4funcSF_JPfSK_EEEvT0_iT1_T2_DpNS2_10kernel_argIT3_EE)
        /*0074*/ 	.word	0x00000000


	//----- nvinfo : EIATTR_REGCOUNT
	.align		4
.L_62:
        /*0078*/ 	.byte	0x04, 0x2f
        /*007a*/ 	.short	(.L_64 - .L_63)
	.align		4
.L_63:
        /*007c*/ 	.word	index@(_ZN3cub18CUB_300001_SM_10006detail9transform16transform_kernelINS2_10policy_hubILb1EN4cuda3std3__45tupleIJN6thrust24THRUST_300001_SM_1000_NS6detail15normal_iteratorINSA_10device_ptrIfEEEESF_EEEE10policy1000El4funcSF_JPfSK_EEEvT0_iT1_T2_DpNS2_10kernel_argIT3_EE)
        /*0080*/ 	.word	0x00000020


	//----- nvinfo : EIATTR_FRAME_SIZE
	.align		4
.L_64:
        /*0084*/ 	.byte	0x04, 0x11
        /*0086*/ 	.short	(.L_66 - .L_65)
	.align		4
.L_65:
        /*0088*/ 	.word	index@($__internal_0_$__cuda_sm3x_div_rn_noftz_f32_slowpath)
        /*008c*/ 	.word	0x00000008


	//----- nvinfo : EIATTR_FRAME_SIZE
	.align		4
.L_66:
        /*0090*/ 	.byte	0x04, 0x11
        /*0092*/ 	.short	(.L_68 - .L_67)
	.align		4
.L_67:
        /*0094*/ 	.word	index@(_ZN3cub18CUB_300001_SM_10006detail9transform16transform_kernelINS2_10policy_hubILb1EN4cuda3std3__45tupleIJN6thrust24THRUST_300001_SM_1000_NS6detail15normal_iteratorINSA_10device_ptrIfEEEESF_EEEE10policy1000El4funcSF_JPfSK_EEEvT0_iT1_T2_DpNS2_10kernel_argIT3_EE)
        /*0098*/ 	.word	0x00000008


	//----- nvinfo : EIATTR_MIN_STACK_SIZE
	.align		4
.L_68:
        /*009c*/ 	.byte	0x04, 0x12
        /*009e*/ 	.short	(.L_70 - .L_69)
	.align		4
.L_69:
        /*00a0*/ 	.word	index@(_ZN3cub18CUB_300001_SM_10006detail9transform16transform_kernelINS2_10policy_hubILb1EN4cuda3std3__45tupleIJN6thrust24THRUST_300001_SM_1000_NS6detail15normal_iteratorINSA_10device_ptrIfEEEESF_EEEE10policy1000El4funcSF_JPfSK_EEEvT0_iT1_T2_DpNS2_10kernel_argIT3_EE)
        /*00a4*/ 	.word	0x00000008


	//----- nvinfo : EIATTR_MIN_STACK_SIZE
	.align		4
.L_70:
        /*00a8*/ 	.byte	0x04, 0x12
        /*00aa*/ 	.short	(.L_72 - .L_71)
	.align		4
.L_71:
        /*00ac*/ 	.word	index@(_ZN3cub18CUB_300001_SM_10006detail9transform16transform_kernelINS2_10policy_hubILb1EN4cuda3std3__45tupleIJN6thrust24THRUST_300001_SM_1000_NS6detail15normal_iteratorINSA_10device_ptrIfEEEESF_EEEE10policy1000Ei4funcSF_JPfSK_EEEvT0_iT1_T2_DpNS2_10kernel_argIT3_EE)
        /*00b0*/ 	.word	0x00000000


	//----- nvinfo : EIATTR_MIN_STACK_SIZE
	.align		4
.L_72:
        /*00b4*/ 	.byte	0x04, 0x12
        /*00b6*/ 	.short	(.L_74 - .L_73)
	.align		4
.L_73:
        /*00b8*/ 	.word	index@(_ZN3cub18CUB_300001_SM_10006detail8for_each13static_kernelINS2_12policy_hub_t12policy_500_tEmN6thrust24THRUST_300001_SM_1000_NS8cuda_cub20__uninitialized_fill7functorINS7_10device_ptrIfEEfEEEEvT0_T1_)
        /*00bc*/ 	.word	0x00000000


	//----- nvinfo : EIATTR_MIN_STACK_SIZE
	.align		4
.L_74:
        /*00c0*/ 	.byte	0x04, 0x12
        /*00c2*/ 	.short	(.L_76 - .L_75)
	.align		4
.L_75:
        /*00c4*/ 	.word	index@(_ZN3cub18CUB_300001_SM_10006detail11EmptyKernelIvEEvv)
        /*00c8*/ 	.word	0x00000000


	//----- nvinfo : EIATTR_MIN_STACK_SIZE
	.align		4
.L_76:
        /*00cc*/ 	.byte	0x04, 0x12
        /*00ce*/ 	.short	(.L_78 - .L_77)
	.align		4
.L_77:
        /*00d0*/ 	.word	index@(_Z8funcCUDAPfS_fff)
        /*00d4*/ 	.word	0x00000000
.L_78:


//--------------------- .nv.compat                --------------------------
	.section	.nv.compat,"",@"SHT_CUDA_COMPAT_INFO"
	.align	4
        /*0000*/ 	.byte	0x02, 0x09, 0x00, 0x00, 0x02, 0x02, 0x01, 0x00, 0x02, 0x05, 0x05, 0x00, 0x03, 0x07, 0x01, 0x01
        /*0010*/ 	.byte	0x02, 0x03, 0x00, 0x00, 0x02, 0x06, 0x01, 0x00, 0x04, 0x0b, 0x08, 0x00, 0x01, 0x00, 0x00, 0x00
        /*0020*/ 	.byte	0x00, 0x00, 0x00, 0x00


//--------------------- .nv.info._ZN3cub18CUB_300001_SM_10006detail9transform16transform_kernelINS2_10policy_hubILb1EN4cuda3std3__45tupleIJN6thrust24THRUST_300001_SM_1000_NS6detail15normal_iteratorINSA_10device_ptrIfEEEESF_EEEE10policy1000El4funcSF_JPfSK_EEEvT0_iT1_T2_DpNS2_10kernel_argIT3_EE --------------------------
	.section	.nv.info._ZN3cub18CUB_300001_SM_10006detail9transform16transform_kernelINS2_10policy_hubILb1EN4cuda3std3__45tupleIJN6thrust24THRUST_300001_SM_1000_NS6detail15normal_iteratorINSA_10device_ptrIfEEEESF_EEEE10policy1000El4funcSF_JPfSK_EEEvT0_iT1_T2_DpNS2_10kernel_argIT3_EE,"",@"SHT_CUDA_INFO"
	.sectionflags	@""
	.align	4


	//----- nvinfo : EIATTR_CUDA_API_VERSION
	.align		4
        /*0000*/ 	.byte	0x04, 0x37
        /*0002*/ 	.short	(.L_80 - .L_79)
.L_79:
        /*0004*/ 	.word	0x00000082


	//----- nvinfo : EIATTR_KPARAM_INFO
	.align		4
.L_80:
        /*0008*/ 	.byte	0x04, 0x17
        /*000a*/ 	.short	(.L_82 - .L_81)
.L_81:
        /*000c*/ 	.word	0x00000000
        /*0010*/ 	.short	0x0005
        /*0012*/ 	.short	0x0030
        /*0014*/ 	.byte	0x00, 0xf0, 0x41, 0x00


	//----- nvinfo : EIATTR_KPARAM_INFO
	.align		4
.L_82:
        /*0018*/ 	.byte	0x04, 0x17
        /*001a*/ 	.short	(.L_84 - .L_83)
.L_83:
        /*001c*/ 	.word	0x00000000
        /*0020*/ 	.short	0x0004
        /*0022*/ 	.short	0x0020
        /*0024*/ 	.byte	0x00, 0xf0, 0x41, 0x00


	//----- nvinfo : EIATTR_KPARAM_INFO
	.align		4
.L_84:
        /*0028*/ 	.byte	0x04, 0x17
        /*002a*/ 	.short	(.L_86 - .L_85)
.L_85:
        /*002c*/ 	.word	0x00000000
        /*0030*/ 	.short	0x0003
        /*0032*/ 	.short	0x0018
        /*0034*/ 	.byte	0x00, 0xf0, 0x21, 0x00


	//----- nvinfo : EIATTR_KPARAM_INFO
	.align		4
.L_86:
        /*0038*/ 	.byte	0x04, 0x17
        /*003a*/ 	.short	(.L_88 - .L_87)
.L_87:
        /*003c*/ 	.word	0x00000000
        /*0040*/ 	.short	0x0002
        /*0042*/ 	.short	0x000c
        /*0044*/ 	.byte	0x00, 0xf0, 0x31, 0x00


	//----- nvinfo : EIATTR_KPARAM_INFO
	.align		4
.L_88:
        /*0048*/ 	.byte	0x04, 0x17
        /*004a*/ 	.short	(.L_90 - .L_89)
.L_89:
        /*004c*/ 	.word	0x00000000
        /*0050*/ 	.short	0x0001
        /*0052*/ 	.short	0x0008
        /*0054*/ 	.byte	0x00, 0xf0, 0x11, 0x00


	//----- nvinfo : EIATTR_KPARAM_INFO
	.align		4
.L_90:
        /*0058*/ 	.byte	0x04, 0x17
        /*005a*/ 	.short	(.L_92 - .L_91)
.L_91:
        /*005c*/ 	.word	0x00000000
        /*0060*/ 	.short	0x0000
        /*0062*/ 	.short	0x0000
        /*0064*/ 	.byte	0x00, 0xf0, 0x21, 0x00


	//----- nvinfo : EIATTR_SPARSE_MMA_MASK
	.align		4
.L_92:
        /*0068*/ 	.byte	0x03, 0x50
        /*006a*/ 	.short	0x0000


	//----- nvinfo : EIATTR_MAXREG_COUNT
	.align		4
        /*006c*/ 	.byte	0x03, 0x1b
        /*006e*/ 	.short	0x00ff


	//----- nvinfo : EIATTR_ANNOTATIONS
	.align		4
        /*0070*/ 	.byte	0x04, 0x55
        /*0072*/ 	.short	(.L_94 - .L_93)


	//   ....[0]....
.L_93:
        /*0074*/ 	.word	0x00000001
        /*0078*/ 	.byte	0x70, 0x23, 0x00, 0x00, 0x01, 0x00, 0x00, 0x00, 0xd0, 0x23, 0x00, 0x00


	//----- nvinfo : EIATTR_MERCURY_ISA_VERSION
	.align		4
.L_94:
        /*0084*/ 	.byte	0x03, 0x5f
        /*0086*/ 	.short	0x0101


	//----- nvinfo : EIATTR_VRC_CTA_INIT_COUNT
	.align		4
        /*0088*/ 	.byte	0x02, 0x4a
	.zero		1
	.zero		1


	//----- nvinfo : EIATTR_EXIT_INSTR_OFFSETS
	.align		4
        /*008c*/ 	.byte	0x04, 0x1c
        /*008e*/ 	.short	(.L_96 - .L_95)


	//   ....[0]....
.L_95:
        /*0090*/ 	.word	0x00000400


	//   ....[1]....
        /*0094*/ 	.word	0x000011c0


	//   ....[2]....
        /*0098*/ 	.word	0x000019b0


	//   ....[3]....
        /*009c*/ 	.word	0x00001de0


	//   ....[4]....
        /*00a0*/ 	.word	0x00001e10


	//   ....[5]....
        /*00a4*/ 	.word	0x00001fb0


	//   ....[6]....
        /*00a8*/ 	.word	0x00001fd0


	//   ....[7]....
        /*00ac*/ 	.word	0x00002d40


	//   ....[8]....
        /*00b0*/ 	.word	0x00003360


	//   ....[9]....
        /*00b4*/ 	.word	0x000036d0


	//   ....[10]....
        /*00b8*/ 	.word	0x00003880


	//----- nvinfo : EIATTR_MAX_THREADS
	.align		4
.L_96:
        /*00bc*/ 	.byte	0x04, 0x05
        /*00be*/ 	.short	(.L_98 - .L_97)
.L_97:
        /*00c0*/ 	.word	0x00000080
        /*00c4*/ 	.word	0x00000001
        /*00c8*/ 	.word	0x00000001


	//----- nvinfo : EIATTR_CRS_STACK_SIZE
	.align		4
.L_98:
        /*00cc*/ 	.byte	0x04, 0x1e
        /*00ce*/ 	.short	(.L_100 - .L_99)
.L_99:
        /*00d0*/ 	.word	0x00000000


	//----- nvinfo : EIATTR_CBANK_PARAM_SIZE
	.align		4
.L_100:
        /*00d4*/ 	.byte	0x03, 0x19
        /*00d6*/ 	.short	0x0040


	//----- nvinfo : EIATTR_PARAM_CBANK
	.align		4
        /*00d8*/ 	.byte	0x04, 0x0a
        /*00da*/ 	.short	(.L_102 - .L_101)
	.align		4
.L_101:
        /*00dc*/ 	.word	index@(.nv.constant0._ZN3cub18CUB_300001_SM_10006detail9transform16transform_kernelINS2_10policy_hubILb1EN4cuda3std3__45tupleIJN6thrust24THRUST_300001_SM_1000_NS6detail15normal_iteratorINSA_10device_ptrIfEEEESF_EEEE10policy1000El4funcSF_JPfSK_EEEvT0_iT1_T2_DpNS2_10kernel_argIT3_EE)
        /*00e0*/ 	.short	0x0380
        /*00e2*/ 	.short	0x0040


	//----- nvinfo : EIATTR_SW_WAR
	.align		4
.L_102:
        /*00e4*/ 	.byte	0x04, 0x36
        /*00e6*/ 	.short	(.L_104 - .L_103)
.L_103:
        /*00e8*/ 	.word	0x00000008
.L_104:


//--------------------- .nv.info._ZN3cub18CUB_300001_SM_10006detail9transform16transform_kernelINS2_10policy_hubILb1EN4cuda3std3__45tupleIJN6thrust24THRUST_300001_SM_1000_NS6detail15normal_iteratorINSA_10device_ptrIfEEEESF_EEEE10policy1000Ei4funcSF_JPfSK_EEEvT0_iT1_T2_DpNS2_10kernel_argIT3_EE --------------------------
	.section	.nv.info._ZN3cub18CUB_300001_SM_10006detail9transform16transform_kernelINS2_10policy_hubILb1EN4cuda3std3__45tupleIJN6thrust24THRUST_300001_SM_1000_NS6detail15normal_iteratorINSA_10device_ptrIfEEEESF_EEEE10policy1000Ei4funcSF_JPfSK_EEEvT0_iT1_T2_DpNS2_10kernel_argIT3_EE,"",@"SHT_CUDA_INFO"
	.sectionflags	@""
	.align	4


	//----- nvinfo : EIATTR_CUDA_API_VERSION
	.align		4
        /*0000*/ 	.byte	0x04, 0x37
        /*0002*/ 	.short	(.L_106 - .L_105)
.L_105:
        /*0004*/ 	.word	0x00000082


	//----- nvinfo : EIATTR_KPARAM_INFO
	.align		4
.L_106:
        /*0008*/ 	.byte	0x04, 0x17
        /*000a*/ 	.short	(.L_108 - .L_107)
.L_107:
        /*000c*/ 	.word	0x00000000
        /*0010*/ 	.short	0x0005
        /*0012*/ 	.short	0x0030
        /*0014*/ 	.byte	0x00, 0xf0, 0x41, 0x00


	//----- nvinfo : EIATTR_KPARAM_INFO
	.align		4
.L_108:
        /*0018*/ 	.byte	0x04, 0x17
        /*001a*/ 	.short	(.L_110 - .L_109)
.L_109:
        /*001c*/ 	.word	0x00000000
        /*0020*/ 	.short	0x0004
        /*0022*/ 	.short	0x0020
        /*0024*/ 	.byte	0x00, 0xf0, 0x41, 0x00


	//----- nvinfo : EIATTR_KPARAM_INFO
	.align		4
.L_110:
        /*0028*/ 	.byte	0x04, 0x17
        /*002a*/ 	.short	(.L_112 - .L_111)
.L_111:
        /*002c*/ 	.word	0x00000000
        /*0030*/ 	.short	0x0003
        /*0032*/ 	.short	0x0018
        /*0034*/ 	.byte	0x00, 0xf0, 0x21, 0x00


	//----- nvinfo : EIATTR_KPARAM_INFO
	.align		4
.L_112:
        /*0038*/ 	.byte	0x04, 0x17
        /*003a*/ 	.short	(.L_114 - .L_113)
.L_113:
        /*003c*/ 	.word	0x00000000
        /*0040*/ 	.short	0x0002
        /*0042*/ 	.short	0x0008
        /*0044*/ 	.byte	0x00, 0xf0, 0x31, 0x00


	//----- nvinfo : EIATTR_KPARAM_INFO
	.align		4
.L_114:
        /*0048*/ 	.byte	0x04, 0x17
        /*004a*/ 	.short	(.L_116 - .L_115)
.L_115:
        /*004c*/ 	.word	0x00000000
        /*0050*/ 	.short	0x0001
        /*0052*/ 	.short	0x0004
        /*0054*/ 	.byte	0x00, 0xf0, 0x11, 0x00


	//----- nvinfo : EIATTR_KPARAM_INFO
	.align		4
.L_116:
        /*0058*/ 	.byte	0x04, 0x17
        /*005a*/ 	.short	(.L_118 - .L_117)
.L_117:
        /*005c*/ 	.word	0x00000000
        /*0060*/ 	.short	0x0000
        /*0062*/ 	.short	0x0000
        /*0064*/ 	.byte	0x00, 0xf0, 0x11, 0x00


	//----- nvinfo : EIATTR_SPARSE_MMA_MASK
	.align		4
.L_118:
        /*0068*/ 	.byte	0x03, 0x50
        /*006a*/ 	.short	0x0000


	//----- nvinfo : EIATTR_MAXREG_COUNT
	.align		4
        /*006c*/ 	.byte	0x03, 0x1b
        /*006e*/ 	.short	0x00ff


	//----- nvinfo : EIATTR_MERCURY_ISA_VERSION
	.align		4
        /*0070*/ 	.byte	0x03, 0x5f
        /*0072*/ 	.short	0x0101


	//----- nvinfo : EIATTR_VRC_CTA_INIT_COUNT
	.align		4
        /*0074*/ 	.byte	0x02, 0x4a
	.zero		1
	.zero		1


	//----- nvinfo : EIATTR_EXIT_INSTR_OFFSETS
	.align		4
        /*0078*/ 	.byte	0x04, 0x1c
        /*007a*/ 	.short	(.L_120 - .L_119)


	//   ....[0]....
.L_119:
        /*007c*/ 	.word	0x00000310


	//   ....[1]....
        /*0080*/ 	.word	0x00001080


	//   ....[2]....
        /*0084*/ 	.word	0x000016b0


	//   ....[3]....
        /*0088*/ 	.word	0x00001a30


	//   ....[4]....
        /*008c*/ 	.word	0x00001bf0


	//   ....[5]....
        /*0090*/ 	.word	0x00001c10


	//   ....[6]....
        /*0094*/ 	.word	0x000029d0


	//   ....[7]....
        /*0098*/ 	.word	0x000031c0


	//   ....[8]....
        /*009c*/ 	.word	0x000035f0


	//   ....[9]....
        /*00a0*/ 	.word	0x00003620


	//   ....[10]....
        /*00a4*/ 	.word	0x000037c0


	//----- nvinfo : EIATTR_MAX_THREADS
	.align		4
.L_120:
        /*00a8*/ 	.byte	0x04, 0x05
        /*00aa*/ 	.short	(.L_122 - .L_121)
.L_121:
        /*00ac*/ 	.word	0x00000080
        /*00b0*/ 	.word	0x00000001
        /*00b4*/ 	.word	0x00000001


	//----- nvinfo : EIATTR_CRS_STACK_SIZE
	.align		4
.L_122:
        /*00b8*/ 	.byte	0x04, 0x1e
        /*00ba*/ 	.short	(.L_124 - .L_123)
.L_123:
        /*00bc*/ 	.word	0x00000000


	//----- nvinfo : EIATTR_CBANK_PARAM_SIZE
	.align		4
.L_124:
        /*00c0*/ 	.byte	0x03, 0x19
        /*00c2*/ 	.short	0x0040


	//----- nvinfo : EIATTR_PARAM_CBANK
	.align		4
        /*00c4*/ 	.byte	0x04, 0x0a
        /*00c6*/ 	.short	(.L_126 - .L_125)
	.align		4
.L_125:
        /*00c8*/ 	.word	index@(.nv.constant0._ZN3cub18CUB_300001_SM_10006detail9transform16transform_kernelINS2_10policy_hubILb1EN4cuda3std3__45tupleIJN6thrust24THRUST_300001_SM_1000_NS6detail15normal_iteratorINSA_10device_ptrIfEEEESF_EEEE10policy1000Ei4funcSF_JPfSK_EEEvT0_iT1_T2_DpNS2_10kernel_argIT3_EE)
        /*00cc*/ 	.short	0x0380
        /*00ce*/ 	.short	0x0040


	//----- nvinfo : EIATTR_SW_WAR
	.align		4
.L_126:
        /*00d0*/ 	.byte	0x04, 0x36
        /*00d2*/ 	.short	(.L_128 - .L_127)
.L_127:
        /*00d4*/ 	.word	0x00000008
.L_128:


//--------------------- .nv.info._ZN3cub18CUB_300001_SM_10006detail8for_each13static_kernelINS2_12policy_hub_t12policy_500_tEmN6thrust24THRUST_300001_SM_1000_NS8cuda_cub20__uninitialized_fill7functorINS7_10device_ptrIfEEfEEEEvT0_T1_ --------------------------
	.section	.nv.info._ZN3cub18CUB_300001_SM_10006detail8for_each13static_kernelINS2_12policy_hub_t12policy_500_tEmN6thrust24THRUST_300001_SM_1000_NS8cuda_cub20__uninitialized_fill7functorINS7_10device_ptrIfEEfEEEEvT0_T1_,"",@"SHT_CUDA_INFO"
	.sectionflags	@""
	.align	4


	//----- nvinfo : EIATTR_CUDA_API_VERSION
	.align		4
        /*0000*/ 	.byte	0x04, 0x37
        /*0002*/ 	.short	(.L_130 - .L_129)
.L_129:
        /*0004*/ 	.word	0x00000082


	//----- nvinfo : EIATTR_KPARAM_INFO
	.align		4
.L_130:
        /*0008*/ 	.byte	0x04, 0x17
        /*000a*/ 	.short	(.L_132 - .L_131)
.L_131:
        /*000c*/ 	.word	0x00000000
        /*0010*/ 	.short	0x0001
        /*0012*/ 	.short	0x0008
        /*0014*/ 	.byte	0x00, 0xf0, 0x41, 0x00


	//----- nvinfo : EIATTR_KPARAM_INFO
	.align		4
.L_132:
        /*0018*/ 	.byte	0x04, 0x17
        /*001a*/ 	.short	(.L_134 - .L_133)
.L_133:
        /*001c*/ 	.word	0x00000000
        /*0020*/ 	.short	0x0000
        /*0022*/ 	.short	0x0000
        /*0024*/ 	.byte	0x00, 0xf0, 0x21, 0x00


	//----- nvinfo : EIATTR_SPARSE_MMA_MASK
	.align		4
.L_134:
        /*0028*/ 	.byte	0x03, 0x50
        /*002a*/ 	.short	0x0000


	//----- nvinfo : EIATTR_MAXREG_COUNT
	.align		4
        /*002c*/ 	.byte	0x03, 0x1b
        /*002e*/ 	.short	0x00ff


	//----- nvinfo : EIATTR_MERCURY_ISA_VERSION
	.align		4
        /*0030*/ 	.byte	0x03, 0x5f
        /*0032*/ 	.short	0x0101


	//----- nvinfo : EIATTR_VRC_CTA_INIT_COUNT
	.align		4
        /*0034*/ 	.byte	0x02, 0x4a
	.zero		1
	.zero		1


	//----- nvinfo : EIATTR_EXIT_INSTR_OFFSETS
	.align		4
        /*0038*/ 	.byte	0x04, 0x1c
        /*003a*/ 	.short	(.L_136 - .L_135)


	//   ....[0]....
.L_135:
        /*003c*/ 	.word	0x00000130


	//   ....[1]....
        /*0040*/ 	.word	0x00000230


	//   ....[2]....
        /*0044*/ 	.word	0x00000260


	//----- nvinfo : EIATTR_MAX_THREADS
	.align		4
.L_136:
        /*0048*/ 	.byte	0x04, 0x05
        /*004a*/ 	.short	(.L_138 - .L_137)
.L_137:
        /*004c*/ 	.word	0x00000100
        /*0050*/ 	.word	0x00000001
        /*0054*/ 	.word	0x00000001


	//----- nvinfo : EIATTR_CBANK_PARAM_SIZE
	.align		4
.L_138:
        /*0058*/ 	.byte	0x03, 0x19
        /*005a*/ 	.short	0x0018


	//----- nvinfo : EIATTR_PARAM_CBANK
	.align		4
        /*005c*/ 	.byte	0x04, 0x0a
        /*005e*/ 	.short	(.L_140 - .L_139)
	.align		4
.L_139:
        /*0060*/ 	.word	index@(.nv.constant0._ZN3cub18CUB_300001_SM_10006detail8for_each13static_kernelINS2_12policy_hub_t12policy_500_tEmN6thrust24THRUST_300001_SM_1000_NS8cuda_cub20__uninitialized_fill7functorINS7_10device_ptrIfEEfEEEEvT0_T1_)
        /*0064*/ 	.short	0x0380
        /*0066*/ 	.short	0x0018


	//----- nvinfo : EIATTR_SW_WAR
	.align		4
.L_140:
        /*0068*/ 	.byte	0x04, 0x36
        /*006a*/ 	.short	(.L_142 - .L_141)
.L_141:
        /*006c*/ 	.word	0x00000008
.L_142:


//--------------------- .nv.info._ZN3cub18CUB_300001_SM_10006detail11EmptyKernelIvEEvv --------------------------
	.section	.nv.info._ZN3cub18CUB_300001_SM_10006detail11EmptyKernelIvEEvv,"",@"SHT_CUDA_INFO"
	.sectionflags	@""
	.align	4


	//----- nvinfo : EIATTR_CUDA_API_VERSION
	.align		4
        /*0000*/ 	.byte	0x04, 0x37
        /*0002*/ 	.short	(.L_144 - .L_143)
.L_143:
        /*0004*/ 	.word	0x00000082


	//----- nvinfo : EIATTR_SPARSE_MMA_MASK
	.align		4
.L_144:
        /*0008*/ 	.byte	0x03, 0x50
        /*000a*/ 	.short	0x0000


	//----- nvinfo : EIATTR_MAXREG_COUNT
	.align		4
        /*000c*/ 	.byte	0x03, 0x1b
        /*000e*/ 	.short	0x00ff


	//----- nvinfo : EIATTR_MERCURY_ISA_VERSION
	.align		4
        /*0010*/ 	.byte	0x03, 0x5f
        /*0012*/ 	.short	0x0101


	//----- nvinfo : EIATTR_VRC_CTA_INIT_COUNT
	.align		4
        /*0014*/ 	.byte	0x02, 0x4a
	.zero		1
	.zero		1


	//----- nvinfo : EIATTR_EXIT_INSTR_OFFSETS
	.align		4
        /*0018*/ 	.byte	0x04, 0x1c
        /*001a*/ 	.short	(.L_146 - .L_145)


	//   ....[0]....
.L_145:
        /*001c*/ 	.word	0x00000010


	//----- nvinfo : EIATTR_SW_WAR
	.align		4
.L_146:
        /*0020*/ 	.byte	0x04, 0x36
        /*0022*/ 	.short	(.L_148 - .L_147)
.L_147:
        /*0024*/ 	.word	0x00000008
.L_148:


//--------------------- .nv.info._Z8funcCUDAPfS_fff --------------------------
	.section	.nv.info._Z8funcCUDAPfS_fff,"",@"SHT_CUDA_INFO"
	.sectionflags	@""
	.align	4


	//----- nvinfo : EIATTR_CUDA_API_VERSION
	.align		4
        /*0000*/ 	.byte	0x04, 0x37
        /*0002*/ 	.short	(.L_150 - .L_149)
.L_149:
        /*0004*/ 	.word	0x00000082


	//----- nvinfo : EIATTR_KPARAM_INFO
	.align		4
.L_150:
        /*0008*/ 	.byte	0x04, 0x17
        /*000a*/ 	.short	(.L_152 - .L_151)
.L_151:
        /*000c*/ 	.word	0x00000000
        /*0010*/ 	.short	0x0004
        /*0012*/ 	.short	0x0018
        /*0014*/ 	.byte	0x00, 0xf0, 0x11, 0x00


	//----- nvinfo : EIATTR_KPARAM_INFO
	.align		4
.L_152:
        /*0018*/ 	.byte	0x04, 0x17
        /*001a*/ 	.short	(.L_154 - .L_153)
.L_153:
        /*001c*/ 	.word	0x00000000
        /*0020*/ 	.short	0x0003
        /*0022*/ 	.short	0x0014
        /*0024*/ 	.byte	0x00, 0xf0, 0x11, 0x00


	//----- nvinfo : EIATTR_KPARAM_INFO
	.align		4
.L_154:
        /*0028*/ 	.byte	0x04, 0x17
        /*002a*/ 	.short	(.L_156 - .L_155)
.L_155:
        /*002c*/ 	.word	0x00000000
        /*0030*/ 	.short	0x0002
        /*0032*/ 	.short	0x0010
        /*0034*/ 	.byte	0x00, 0xf0, 0x11, 0x00


	//----- nvinfo : EIATTR_KPARAM_INFO
	.align		4
.L_156:
        /*0038*/ 	.byte	0x04, 0x17
        /*003a*/ 	.short	(.L_158 - .L_157)
.L_157:
        /*003c*/ 	.word	0x00000000
        /*0040*/ 	.short	0x0001
        /*0042*/ 	.short	0x0008
        /*0044*/ 	.byte	0x00, 0xf5, 0x21, 0x00


	//----- nvinfo : EIATTR_KPARAM_INFO
	.align		4
.L_158:
        /*0048*/ 	.byte	0x04, 0x17
        /*004a*/ 	.short	(.L_160 - .L_159)
.L_159:
        /*004c*/ 	.word	0x00000000
        /*0050*/ 	.short	0x0000
        /*0052*/ 	.short	0x0000
        /*0054*/ 	.byte	0x00, 0xf5, 0x21, 0x00


	//----- nvinfo : EIATTR_SPARSE_MMA_MASK
	.align		4
.L_160:
        /*0058*/ 	.byte	0x03, 0x50
        /*005a*/ 	.short	0x0000


	//----- nvinfo : EIATTR_MAXREG_COUNT
	.align		4
        /*005c*/ 	.byte	0x03, 0x1b
        /*005e*/ 	.short	0x00ff


	//----- nvinfo : EIATTR_MERCURY_ISA_VERSION
	.align		4
        /*0060*/ 	.byte	0x03, 0x5f
        /*0062*/ 	.short	0x0101


	//----- nvinfo : EIATTR_VRC_CTA_INIT_COUNT
	.align		4
        /*0064*/ 	.byte	0x02, 0x4a
	.zero		1
	.zero		1


	//----- nvinfo : EIATTR_EXIT_INSTR_OFFSETS
	.align		4
        /*0068*/ 	.byte	0x04, 0x1c
        /*006a*/ 	.short	(.L_162 - .L_161)


	//   ....[0]....
.L_161:
        /*006c*/ 	.word	0x00000200


	//----- nvinfo : EIATTR_CRS_STACK_SIZE
	.align		4
.L_162:
        /*0070*/ 	.byte	0x04, 0x1e
        /*0072*/ 	.short	(.L_164 - .L_163)
.L_163:
        /*0074*/ 	.word	0x00000000


	//----- nvinfo : EIATTR_CBANK_PARAM_SIZE
	.align		4
.L_164:
        /*0078*/ 	.byte	0x03, 0x19
        /*007a*/ 	.short	0x001c


	//----- nvinfo : EIATTR_PARAM_CBANK
	.align		4
        /*007c*/ 	.byte	0x04, 0x0a
        /*007e*/ 	.short	(.L_166 - .L_165)
	.align		4
.L_165:
        /*0080*/ 	.word	index@(.nv.constant0._Z8funcCUDAPfS_fff)
        /*0084*/ 	.short	0x0380
        /*0086*/ 	.short	0x001c


	//----- nvinfo : EIATTR_SW_WAR
	.align		4
.L_166:
        /*0088*/ 	.byte	0x04, 0x36
        /*008a*/ 	.short	(.L_168 - .L_167)
.L_167:
        /*008c*/ 	.word	0x00000008
.L_168:


//--------------------- .nv.callgraph             --------------------------
	.section	.nv.callgraph,"",@"SHT_CUDA_CALLGRAPH"
	.align	4
	.sectionentsize	8
	.align		4
        /*0000*/ 	.word	0x00000000
	.align		4
        /*0004*/ 	.word	0xffffffff
	.align		4
        /*0008*/ 	.word	0x00000000
	.align		4
        /*000c*/ 	.word	0xfffffffe
	.align		4
        /*0010*/ 	.word	0x00000000
	.align		4
        /*0014*/ 	.word	0xfffffffd
	.align		4
        /*0018*/ 	.word	0x00000000
	.align		4
        /*001c*/ 	.word	0xfffffffc


//--------------------- .nv.constant4             --------------------------
	.section	.nv.constant4,"a",@progbits
	.align	8
	.align		8
.nv.constant4:
        /*0000*/ 	.dword	_ZN34_INTERNAL_cd340898_4_k_cu_e6fc28554cuda3std3__45__cpo5beginE
	.align		8
        /*0008*/ 	.dword	_ZN34_INTERNAL_cd340898_4_k_cu_e6fc28554cuda3std3__45__cpo3endE
	.align		8
        /*0010*/ 	.dword	_ZN34_INTERNAL_cd340898_4_k_cu_e6fc28554cuda3std3__45__cpo6cbeginE
	.align		8
        /*0018*/ 	.dword	_ZN34_INTERNAL_cd340898_4_k_cu_e6fc28554cuda3std3__45__cpo4cendE
	.align		8
        /*0020*/ 	.dword	_ZN34_INTERNAL_cd340898_4_k_cu_e6fc28554cuda3std3__45__cpo6rbeginE
	.align		8
        /*0028*/ 	.dword	_ZN34_INTERNAL_cd340898_4_k_cu_e6fc28554cuda3std3__45__cpo4rendE
	.align		8
        /*0030*/ 	.dword	_ZN34_INTERNAL_cd340898_4_k_cu_e6fc28554cuda3std3__45__cpo7crbeginE
	.align		8
        /*0038*/ 	.dword	_ZN34_INTERNAL_cd340898_4_k_cu_e6fc28554cuda3std3__45__cpo5crendE
	.align		8
        /*0040*/ 	.dword	_ZN34_INTERNAL_cd340898_4_k_cu_e6fc28554cuda3std3__436_GLOBAL__N__cd340898_4_k_cu_e6fc28556ignoreE
	.align		8
        /*0048*/ 	.dword	_ZN34_INTERNAL_cd340898_4_k_cu_e6fc28554cuda3std3__419piecewise_constructE
	.align		8
        /*0050*/ 	.dword	_ZN34_INTERNAL_cd340898_4_k_cu_e6fc28554cuda3std3__48in_placeE
	.align		8
        /*0058*/ 	.dword	_ZN34_INTERNAL_cd340898_4_k_cu_e6fc28554cuda3std3__420unreachable_sentinelE
	.align		8
        /*0060*/ 	.dword	_ZN34_INTERNAL_cd340898_4_k_cu_e6fc28554cuda3std3__47nulloptE
	.align		8
        /*0068*/ 	.dword	_ZN34_INTERNAL_cd340898_4_k_cu_e6fc28554cuda3std3__48unexpectE
	.align		8
        /*0070*/ 	.dword	_ZN34_INTERNAL_cd340898_4_k_cu_e6fc28554cuda3std6ranges3__45__cpo4swapE
	.align		8
        /*0078*/ 	.dword	_ZN34_INTERNAL_cd340898_4_k_cu_e6fc28554cuda3std6ranges3__45__cpo9iter_moveE
	.align		8
        /*0080*/ 	.dword	_ZN34_INTERNAL_cd340898_4_k_cu_e6fc28554cuda3std6ranges3__45__cpo5beginE
	.align		8
        /*0088*/ 	.dword	_ZN34_INTERNAL_cd340898_4_k_cu_e6fc28554cuda3std6ranges3__45__cpo3endE
	.align		8
        /*0090*/ 	.dword	_ZN34_INTERNAL_cd340898_4_k_cu_e6fc28554cuda3std6ranges3__45__cpo6cbeginE
	.align		8
        /*0098*/ 	.dword	_ZN34_INTERNAL_cd340898_4_k_cu_e6fc28554cuda3std6ranges3__45__cpo4cendE
	.align		8
        /*00a0*/ 	.dword	_ZN34_INTERNAL_cd340898_4_k_cu_e6fc28554cuda3std6ranges3__45__cpo7advanceE
	.align		8
        /*00a8*/ 	.dword	_ZN34_INTERNAL_cd340898_4_k_cu_e6fc28554cuda3std6ranges3__45__cpo9iter_swapE
	.align		8
        /*00b0*/ 	.dword	_ZN34_INTERNAL_cd340898_4_k_cu_e6fc28554cuda3std6ranges3__45__cpo4nextE
	.align		8
        /*00b8*/ 	.dword	_ZN34_INTERNAL_cd340898_4_k_cu_e6fc28554cuda3std6ranges3__45__cpo4prevE
	.align		8
        /*00c0*/ 	.dword	_ZN34_INTERNAL_cd340898_4_k_cu_e6fc28554cuda3std6ranges3__45__cpo4dataE
	.align		8
        /*00c8*/ 	.dword	_ZN34_INTERNAL_cd340898_4_k_cu_e6fc28554cuda3std6ranges3__45__cpo5cdataE
	.align		8
        /*00d0*/ 	.dword	_ZN34_INTERNAL_cd340898_4_k_cu_e6fc28554cuda3std6ranges3__45__cpo4sizeE
	.align		8
        /*00d8*/ 	.dword	_ZN34_INTERNAL_cd340898_4_k_cu_e6fc28554cuda3std6ranges3__45__cpo5ssizeE
	.align		8
        /*00e0*/ 	.dword	_ZN34_INTERNAL_cd340898_4_k_cu_e6fc28554cuda3std6ranges3__45__cpo8distanceE
	.align		8
        /*00e8*/ 	.dword	_ZN34_INTERNAL_cd340898_4_k_cu_e6fc28556thrust24THRUST_300001_SM_1000_NS8cuda_cub3parE
	.align		8
        /*00f0*/ 	.dword	_ZN34_INTERNAL_cd340898_4_k_cu_e6fc28556thrust24THRUST_300001_SM_1000_NS8cuda_cub10par_nosyncE
	.align		8
        /*00f8*/ 	.dword	_ZN34_INTERNAL_cd340898_4_k_cu_e6fc28556thrust24THRUST_300001_SM_1000_NS6system6detail10sequential3seqE
	.align		8
        /*0100*/ 	.dword	_ZN34_INTERNAL_cd340898_4_k_cu_e6fc28556thrust24THRUST_300001_SM_1000_NS12placeholders2_1E
	.align		8
        /*0108*/ 	.dword	_ZN34_INTERNAL_cd340898_4_k_cu_e6fc28556thrust24THRUST_300001_SM_1000_NS12placeholders2_2E
	.align		8
        /*0110*/ 	.dword	_ZN34_INTERNAL_cd340898_4_k_cu_e6fc28556thrust24THRUST_300001_SM_1000_NS12placeholders2_3E
	.align		8
        /*0118*/ 	.dword	_ZN34_INTERNAL_cd340898_4_k_cu_e6fc28556thrust24THRUST_300001_SM_1000_NS12placeholders2_4E
	.align		8
        /*0120*/ 	.dword	_ZN34_INTERNAL_cd340898_4_k_cu_e6fc28556thrust24THRUST_300001_SM_1000_NS12placeholders2_5E
	.align		8
        /*0128*/ 	.dword	_ZN34_INTERNAL_cd340898_4_k_cu_e6fc28556thrust24THRUST_300001_SM_1000_NS12placeholders2_6E
	.align		8
        /*0130*/ 	.dword	_ZN34_INTERNAL_cd340898_4_k_cu_e6fc28556thrust24THRUST_300001_SM_1000_NS12placeholders2_7E
	.align		8
        /*0138*/ 	.dword	_ZN34_INTERNAL_cd340898_4_k_cu_e6fc28556thrust24THRUST_300001_SM_1000_NS12placeholders2_8E
	.align		8
        /*0140*/ 	.dword	_ZN34_INTERNAL_cd340898_4_k_cu_e6fc28556thrust24THRUST_300001_SM_1000_NS12placeholders2_9E
	.align		8
        /*0148*/ 	.dword	_ZN34_INTERNAL_cd340898_4_k_cu_e6fc28556thrust24THRUST_300001_SM_1000_NS12placeholders3_10E
	.align		8
        /*0150*/ 	.dword	_ZN34_INTERNAL_cd340898_4_k_cu_e6fc28556thrust24THRUST_300001_SM_1000_NS3seqE


//--------------------- .text._ZN3cub18CUB_300001_SM_10006detail9transform16transform_kernelINS2_10policy_hubILb1EN4cuda3std3__45tupleIJN6thrust24THRUST_300001_SM_1000_NS6detail15normal_iteratorINSA_10device_ptrIfEEEESF_EEEE10policy1000El4funcSF_JPfSK_EEEvT0_iT1_T2_DpNS2_10kernel_argIT3_EE --------------------------
	.section	.text._ZN3cub18CUB_300001_SM_10006detail9transform16transform_kernelINS2_10policy_hubILb1EN4cuda3std3__45tupleIJN6thrust24THRUST_300001_SM_1000_NS6detail15normal_iteratorINSA_10device_ptrIfEEEESF_EEEE10policy1000El4funcSF_JPfSK_EEEvT0_iT1_T2_DpNS2_10kernel_argIT3_EE,"ax",@progbits
	.align	128
        .global         _ZN3cub18CUB_300001_SM_10006detail9transform16transform_kernelINS2_10policy_hubILb1EN4cuda3std3__45tupleIJN6thrust24THRUST_300001_SM_1000_NS6detail15normal_iteratorINSA_10device_ptrIfEEEESF_EEEE10policy1000El4funcSF_JPfSK_EEEvT0_iT1_T2_DpNS2_10kernel_argIT3_EE
        .type           _ZN3cub18CUB_300001_SM_10006detail9transform16transform_kernelINS2_10policy_hubILb1EN4cuda3std3__45tupleIJN6thrust24THRUST_300001_SM_1000_NS6detail15normal_iteratorINSA_10device_ptrIfEEEESF_EEEE10policy1000El4funcSF_JPfSK_EEEvT0_iT1_T2_DpNS2_10kernel_argIT3_EE,@function
        .size           _ZN3cub18CUB_300001_SM_10006detail9transform16transform_kernelINS2_10policy_hubILb1EN4cuda3std3__45tupleIJN6thrust24THRUST_300001_SM_1000_NS6detail15normal_iteratorINSA_10device_ptrIfEEEESF_EEEE10policy1000El4funcSF_JPfSK_EEEvT0_iT1_T2_DpNS2_10kernel_argIT3_EE,(.L_x_245 - _ZN3cub18CUB_300001_SM_10006detail9transform16transform_kernelINS2_10policy_hubILb1EN4cuda3std3__45tupleIJN6thrust24THRUST_300001_SM_1000_NS6detail15normal_iteratorINSA_10device_ptrIfEEEESF_EEEE10policy1000El4funcSF_JPfSK_EEEvT0_iT1_T2_DpNS2_10kernel_argIT3_EE)
        .other          _ZN3cub18CUB_300001_SM_10006detail9transform16transform_kernelINS2_10policy_hubILb1EN4cuda3std3__45tupleIJN6thrust24THRUST_300001_SM_1000_NS6detail15normal_iteratorINSA_10device_ptrIfEEEESF_EEEE10policy1000El4funcSF_JPfSK_EEEvT0_iT1_T2_DpNS2_10kernel_argIT3_EE,@"STO_CUDA_ENTRY STV_DEFAULT"
_ZN3cub18CUB_300001_SM_10006detail9transform16transform_kernelINS2_10policy_hubILb1EN4cuda3std3__45tupleIJN6thrust24THRUST_300001_SM_1000_NS6detail15normal_iteratorINSA_10device_ptrIfEEEESF_EEEE10policy1000El4funcSF_JPfSK_EEEvT0_iT1_T2_DpNS2_10kernel_argIT3_EE:
.text._ZN3cub18CUB_300001_SM_10006detail9transform16transform_kernelINS2_10policy_hubILb1EN4cuda3std3__45tupleIJN6thrust24THRUST_300001_SM_1000_NS6detail15normal_iteratorINSA_10device_ptrIfEEEESF_EEEE10policy1000El4funcSF_JPfSK_EEEvT0_iT1_T2_DpNS2_10kernel_argIT3_EE:
[----:B------:R-:W0:Y:S08]  /*0000*/  LDC R1, c[0x0][0x37c] ;  /* 0x0000df00ff017b82 */ /* 0x000e300000000800 */
[----:B------:R-:W1:Y:S01]  /*0010*/  LDC R0, c[0x0][0x388] ;  /* 0x0000e200ff007b82 */ /* 0x000e620000000800 */
[----:B------:R-:W2:Y:S01]  /*0020*/  LDCU.64 UR6, c[0x0][0x380] ;  /* 0x00007000ff0677ac */ /* 0x000ea20008000a00 */
[----:B------:R-:W3:Y:S01]  /*0030*/  S2R R29, SR_TID.X ;  /* 0x00000000001d7919 */ /* 0x000ee20000002100 */
[----:B------:R-:W-:Y:S01]  /*0040*/  BSSY.RECONVERGENT B0, `(.L_x_0) ;  /* 0x000002a000007945 */ /* 0x000fe20003800200 */
[----:B0-----:R-:W-:-:S04]  /*0050*/  IADD3 R1, PT, PT, R1, -0x8, RZ ;  /* 0xfffffff801017810 */ /* 0x001fc80007ffe0ff */
[----:B------:R-:W0:Y:S01]  /*0060*/  S2UR UR4, SR_CTAID.X ;  /* 0x00000000000479c3 */ /* 0x000e220000002500 */
[----:B-1----:R-:W-:-:S04]  /*0070*/  SHF.L.U32 R21, R0, 0x7, RZ ;  /* 0x0000000700157819 */ /* 0x002fc800000006ff */
[----:B------:R-:W-:Y:S01]  /*0080*/  SHF.R.S32.HI R4, RZ, 0x1f, R21 ;  /* 0x0000001fff047819 */ /* 0x000fe20000011415 */
[----:B0-----:R-:W-:Y:S01]  /*0090*/  IMAD.WIDE.U32 R2, R21, UR4, RZ ;  /* 0x0000000415027c25 */ /* 0x001fe2000f8e00ff */
[----:B---3--:R-:W-:-:S03]  /*00a0*/  SHF.L.U32 R9, R29, 0x7, RZ ;  /* 0x000000071d097819 */ /* 0x008fc600000006ff */
[----:B------:R-:W-:Y:S01]  /*00b0*/  IMAD R5, R4, UR4, RZ ;  /* 0x0000000404057c24 */ /* 0x000fe2000f8e02ff */
[----:B--2---:R-:W-:-:S04]  /*00c0*/  IADD3 R6, P1, PT, -R2, UR6, RZ ;  /* 0x0000000602067c10 */ /* 0x004fc8000ff3e1ff */
[----:B------:R-:W-:Y:S02]  /*00d0*/  IADD3 R5, PT, PT, R3, R5, RZ ;  /* 0x0000000503057210 */ /* 0x000fe40007ffe0ff */
[----:B------:R-:W-:Y:S02]  /*00e0*/  ISETP.LT.U32.AND P0, PT, R6, R21, PT ;  /* 0x000000150600720c */ /* 0x000fe40003f01070 */
[----:B------:R-:W-:-:S04]  /*00f0*/  IADD3.X R7, PT, PT, ~R5, UR7, RZ, P1, !PT ;  /* 0x0000000705077c10 */ /* 0x000fc80008ffe5ff */
[----:B------:R-:W-:-:S04]  /*0100*/  ISETP.LT.AND.EX P0, PT, R7, R4, PT, P0 ;  /* 0x000000040700720c */ /* 0x000fc80003f01300 */
[----:B------:R-:W-:-:S04]  /*0110*/  SEL R17, R6, R21, P0 ;  /* 0x0000001506117207 */ /* 0x000fc80000000000 */
[----:B------:R-:W-:-:S04]  /*0120*/  SHF.L.U32 R4, R17, 0x2, RZ ;  /* 0x0000000211047819 */ /* 0x000fc800000006ff */
[----:B------:R-:W-:-:S13]  /*0130*/  ISETP.GE.AND P0, PT, R9, R4, PT ;  /* 0x000000040900720c */ /* 0x000fda0003f06270 */
[----:B------:R-:W-:Y:S05]  /*0140*/  @P0 BRA `(.L_x_1) ;  /* 0x0000000000640947 */ /* 0x000fea0003800000 */
[----:B------:R-:W0:Y:S01]  /*0150*/  LDCU.64 UR4, c[0x0][0x3a0] ;  /* 0x00007400ff0477ac */ /* 0x000e220008000a00 */
[C---:B------:R-:W-:Y:S01]  /*0160*/  SHF.L.U32 R8, R2.reuse, 0x2, RZ ;  /* 0x0000000202087819 */ /* 0x040fe200000006ff */
[----:B------:R-:W-:Y:S01]  /*0170*/  BSSY.RECONVERGENT B1, `(.L_x_2) ;  /* 0x000000c000017945 */ /* 0x000fe20003800200 */
[----:B------:R-:W-:Y:S02]  /*0180*/  SHF.L.U64.HI R10, R2, 0x2, R5 ;  /* 0x00000002020a7819 */ /* 0x000fe40000010205 */
[----:B------:R-:W-:Y:S02]  /*0190*/  MOV R11, R9 ;  /* 0x00000009000b7202 */ /* 0x000fe40000000f00 */
[----:B0-----:R-:W-:-:S04]  /*01a0*/  IADD3 R6, P0, PT, R8, UR4, RZ ;  /* 0x0000000408067c10 */ /* 0x001fc8000ff1e0ff */
[----:B------:R-:W-:-:S03]  /*01b0*/  IADD3.X R7, PT, PT, R10, UR5, RZ, P0, !PT ;  /* 0x000000050a077c10 */ /* 0x000fc600087fe4ff */
[----:B------:R-:W-:-:S07]  /*01c0*/  IMAD.WIDE.U32 R6, R29, 0x80, R6 ;  /* 0x000000801d067825 */ /* 0x000fce00078e0006 */
.L_x_3:
[----:B------:R-:W-:Y:S01]  /*01d0*/  IADD3 R11, PT, PT, R11, 0x4000, RZ ;  /* 0x000040000b0b7810 */ /* 0x000fe20007ffe0ff */
[----:B------:R0:W-:Y:S03]  /*01e0*/  CCTL.E.PF2 [R6] ;  /* 0x000000000600798f */ /* 0x0001e60000800100 */
[----:B------:R-:W-:Y:S02]  /*01f0*/  ISETP.GE.AND P0, PT, R11, R4, PT ;  /* 0x000000040b00720c */ /* 0x000fe40003f06270 */
[----:B0-----:R-:W-:-:S04]  /*0200*/  IADD3 R6, P1, PT, R6, 0x4000, RZ ;  /* 0x0000400006067810 */ /* 0x001fc80007f3e0ff */
[----:B------:R-:W-:-:S07]  /*0210*/  IADD3.X R7, PT, PT, RZ, R7, RZ, P1, !PT ;  /* 0x00000007ff077210 */ /* 0x000fce0000ffe4ff */
[----:B------:R-:W-:Y:S05]  /*0220*/  @!P0 BRA `(.L_x_3) ;  /* 0xfffffffc00e88947 */ /* 0x000fea000383ffff */
[----:B------:R-:W-:Y:S05]  /*0230*/  BSYNC.RECONVERGENT B1 ;  /* 0x0000000000017941 */ /* 0x000fea0003800200 */
.L_x_2:
[----:B------:R-:W0:Y:S02]  /*0240*/  LDCU.64 UR4, c[0x0][0x3b0] ;  /* 0x00007600ff0477ac */ /* 0x000e240008000a00 */
[----:B0-----:R-:W-:-:S04]  /*0250*/  IADD3 R6, P0, PT, R8, UR4, RZ ;  /* 0x0000000408067c10 */ /* 0x001fc8000ff1e0ff */
[----:B------:R-:W-:-:S03]  /*0260*/  IADD3.X R7, PT, PT, R10, UR5, RZ, P0, !PT ;  /* 0x000000050a077c10 */ /* 0x000fc600087fe4ff */
[----:B------:R-:W-:-:S07]  /*0270*/  IMAD.WIDE.U32 R6, R29, 0x80, R6 ;  /* 0x000000801d067825 */ /* 0x000fce00078e0006 */
.L_x_4:
[----:B------:R-:W-:Y:S01]  /*0280*/  IADD3 R9, PT, PT, R9, 0x4000, RZ ;  /* 0x0000400009097810 */ /* 0x000fe20007ffe0ff */
[----:B------:R0:W-:Y:S03]  /*0290*/  CCTL.E.PF2 [R6] ;  /* 0x000000000600798f */ /* 0x0001e60000800100 */
[----:B------:R-:W-:Y:S02]  /*02a0*/  ISETP.GE.AND P0, PT, R9, R4, PT ;  /* 0x000000040900720c */ /* 0x000fe40003f06270 */
[----:B0-----:R-:W-:-:S04]  /*02b0*/  IADD3 R6, P1, PT, R6, 0x4000, RZ ;  /* 0x0000400006067810 */ /* 0x001fc80007f3e0ff */
[----:B------:R-:W-:-:S07]  /*02c0*/  IADD3.X R7, PT, PT, RZ, R7, RZ, P1, !PT ;  /* 0x00000007ff077210 */ /* 0x000fce0000ffe4ff */
[----:B------:R-:W-:Y:S05]  /*02d0*/  @!P0 BRA `(.L_x_4) ;  /* 0xfffffffc00e88947 */ /* 0x000fea000383ffff */
.L_x_1:
[----:B------:R-:W-:Y:S05]  /*02e0*/  BSYNC.RECONVERGENT B0 ;  /* 0x0000000000007941 */ /* 0x000fea0003800200 */
.L_x_0:
[----:B------:R-:W0:Y:S01]  /*02f0*/  LDCU.64 UR4, c[0x0][0x3a0] ;  /* 0x00007400ff0477ac */ /* 0x000e220008000a00 */
[----:B------:R-:W-:Y:S02]  /*0300*/  ISETP.NE.AND P0, PT, R21, R17, PT ;  /* 0x000000111500720c */ /* 0x000fe40003f05270 */
[C---:B------:R-:W-:Y:S01]  /*0310*/  SHF.L.U32 R26, R2.reuse, 0x2, RZ ;  /* 0x00000002021a7819 */ /* 0x040fe200000006ff */
[----:B------:R-:W1:Y:S01]  /*0320*/  LDCU.64 UR8, c[0x0][0x3b0] ;  /* 0x00007600ff0877ac */ /* 0x000e620008000a00 */
[----:B------:R-:W-:Y:S02]  /*0330*/  SHF.L.U64.HI R2, R2, 0x2, R5 ;  /* 0x0000000202027819 */ /* 0x000fe40000010205 */
[----:B------:R-:W-:Y:S01]  /*0340*/  R2UR UR12, R26 ;  /* 0x000000001a0c72ca */ /* 0x000fe200000e0000 */
[----:B------:R-:W2:Y:S01]  /*0350*/  LDCU.64 UR6, c[0x0][0x398] ;  /* 0x00007300ff0677ac */ /* 0x000ea20008000a00 */
[----:B------:R-:W-:Y:S01]  /*0360*/  R2UR UR13, R2 ;  /* 0x00000000020d72ca */ /* 0x000fe200000e0000 */
[----:B------:R-:W3:Y:S01]  /*0370*/  LDCU.64 UR10, c[0x0][0x358] ;  /* 0x00006b00ff0a77ac */ /* 0x000ee20008000a00 */
[----:B0-----:R-:W-:-:S02]  /*0380*/  IADD3 R24, P2, PT, R26, UR4, RZ ;  /* 0x000000041a187c10 */ /* 0x001fc4000ff5e0ff */
[----:B-1----:R-:W-:Y:S02]  /*0390*/  IADD3 R22, P3, PT, R26, UR8, RZ ;  /* 0x000000081a167c10 */ /* 0x002fe4000ff7e0ff */
[----:B------:R-:W-:Y:S02]  /*03a0*/  IADD3.X R25, PT, PT, R2, UR5, RZ, P2, !PT ;  /* 0x0000000502197c10 */ /* 0x000fe400097fe4ff */
[----:B--2---:R-:W-:Y:S02]  /*03b0*/  IADD3 R26, P1, PT, R26, UR6, RZ ;  /* 0x000000061a1a7c10 */ /* 0x004fe4000ff3e0ff */
[C---:B------:R-:W-:Y:S02]  /*03c0*/  IADD3.X R23, PT, PT, R2.reuse, UR9, RZ, P3, !PT ;  /* 0x0000000902177c10 */ /* 0x040fe40009ffe4ff */
[----:B------:R-:W-:Y:S01]  /*03d0*/  IADD3.X R27, PT, PT, R2, UR7, RZ, P1, !PT ;  /* 0x00000007021b7c10 */ /* 0x000fe20008ffe4ff */
[----:B---3--:R-:W-:Y:S08]  /*03e0*/  @!P0 BRA `(.L_x_5) ;  /* 0x0000001800f48947 */ /* 0x008ff00003800000 */
[----:B------:R-:W-:-:S13]  /*03f0*/  ISETP.GE.AND P0, PT, R0, 0x1, PT ;  /* 0x000000010000780c */ /* 0x000fda0003f06270 */
[----:B------:R-:W-:Y:S05]  /*0400*/  @!P0 EXIT ;  /* 0x000000000000894d */ /* 0x000fea0003800000 */
[----:B------:R-:W-:Y:S01]  /*0410*/  ISETP.GE.U32.AND P0, PT, R0, 0x8, PT ;  /* 0x000000080000780c */ /* 0x000fe20003f06070 */
[----:B------:R-:W-:-:S12]  /*0420*/  HFMA2 R21, -RZ, RZ, 0, 0 ;  /* 0x00000000ff157431 */ /* 0x000fd800000001ff */
[----:B------:R-:W-:Y:S05]  /*0430*/  @!P0 BRA `(.L_x_6) ;  /* 0x0000000c00548947 */ /* 0x000fea0003800000 */
[----:B------:R-:W0:Y:S01]  /*0440*/  LDC.64 R14, c[0x0][0x390] ;  /* 0x0000e400ff0e7b82 */ /* 0x000e220000000a00 */
[----:B------:R-:W-:Y:S01]  /*0450*/  LOP3.LUT R21, R0, 0x7ffffff8, RZ, 0xc0, !PT ;  /* 0x7ffffff800157812 */ /* 0x000fe200078ec0ff */
[----:B------:R-:W1:Y:S01]  /*0460*/  LDCU UR4, c[0x0][0x38c] ;  /* 0x00007180ff0477ac */ /* 0x000e620008000800 */
[----:B------:R-:W-:-:S07]  /*0470*/  MOV R16, RZ ;  /* 0x000000ff00107202 */ /* 0x000fce0000000f00 */
.L_x_39:
[----:B------:R-:W-:Y:S01]  /*0480*/  LEA R11, R16, R29, 0x7 ;  /* 0x0000001d100b7211 */ /* 0x000fe200078e38ff */
[----:B------:R-:W-:Y:S03]  /*0490*/  BSSY.RECONVERGENT B2, `(.L_x_7) ;  /* 0x000001a000027945 */ /* 0x000fe60003800200 */
[----:B------:R-:W-:-:S13]  /*04a0*/  ISETP.GE.AND P0, PT, R11, R17, PT ;  /* 0x000000110b00720c */ /* 0x000fda0003f06270 */
[----:B01234-:R-:W-:Y:S05]  /*04b0*/  @P0 BRA `(.L_x_8) ;  /* 0x00000000005c0947 */ /* 0x01ffea0003800000 */
[----:B------:R-:W-:-:S04]  /*04c0*/  IMAD.WIDE.U32 R4, R11, 0x4, R24 ;  /* 0x000000040b047825 */ /* 0x000fc800078e0018 */
[----:B------:R-:W-:Y:S02]  /*04d0*/  IMAD.WIDE.U32 R2, R11, 0x4, R22 ;  /* 0x000000040b027825 */ /* 0x000fe400078e0016 */
[----:B------:R-:W2:Y:S04]  /*04e0*/  LDG.E R4, desc[UR10][R4.64] ;  /* 0x0000000a04047981 */ /* 0x000ea8000c1e1900 */
[----:B------:R-:W2:Y:S01]  /*04f0*/  LDG.E R3, desc[UR10][R2.64] ;  /* 0x0000000a02037981 */ /* 0x000ea2000c1e1900 */
[----:B0-----:R-:W0:Y:S01]  /*0500*/  MUFU.RCP R6, R15 ;  /* 0x0000000f00067308 */ /* 0x001e220000001000 */
[----:B------:R-:W-:Y:S01]  /*0510*/  BSSY.RECONVERGENT B3, `(.L_x_9) ;  /* 0x000000e000037945 */ /* 0x000fe20003800200 */
[----:B0-----:R-:W-:-:S04]  /*0520*/  FFMA R9, R6, -R15, 1 ;  /* 0x3f80000006097423 */ /* 0x001fc8000000080f */
[----:B------:R-:W-:Y:S01]  /*0530*/  FFMA R9, R6, R9, R6 ;  /* 0x0000000906097223 */ /* 0x000fe20000000006 */
[----:B--2---:R-:W-:-:S04]  /*0540*/  FADD R0, -R4, R3 ;  /* 0x0000000304007221 */ /* 0x004fc80000000100 */
[----:B-1----:R-:W-:-:S04]  /*0550*/  FMUL R7, R0, UR4 ;  /* 0x0000000400077c20 */ /* 0x002fc80008400000 */
[----:B------:R-:W-:-:S04]  /*0560*/  FMUL R0, R7, R14 ;  /* 0x0000000e07007220 */ /* 0x000fc80000400000 */
[----:B------:R-:W0:Y:S01]  /*0570*/  FCHK P0, R0, R15 ;  /* 0x0000000f00007302 */ /* 0x000e220000000000 */
[----:B------:R-:W-:-:S04]  /*0580*/  FFMA R6, R0, R9, RZ ;  /* 0x0000000900067223 */ /* 0x000fc800000000ff */
[----:B------:R-:W-:-:S04]  /*0590*/  FFMA R7, R6, -R15, R0 ;  /* 0x8000000f06077223 */ /* 0x000fc80000000000 */
[----:B------:R-:W-:Y:S01]  /*05a0*/  FFMA R7, R9, R7, R6 ;  /* 0x0000000709077223 */ /* 0x000fe20000000006 */
[----:B0-----:R-:W-:Y:S06]  /*05b0*/  @!P0 BRA `(.L_x_10) ;  /* 0x00000000000c8947 */ /* 0x001fec0003800000 */
[----:B------:R-:W-:-:S07]  /*05c0*/  MOV R2, 0x5e0 ;  /* 0x000005e000027802 */ /* 0x000fce0000000f00 */
[----:B------:R-:W-:Y:S05]  /*05d0*/  CALL.REL.NOINC `($__internal_0_$__cuda_sm3x_div_rn_noftz_f32_slowpath) ;  /* 0x0000003000ac7944 */ /* 0x000fea0003c00000 */
[----:B------:R-:W-:-:S07]  /*05e0*/  MOV R7, R0 ;  /* 0x0000000000077202 */ /* 0x000fce0000000f00 */
.L_x_10:
[----:B------:R-:W-:Y:S05]  /*05f0*/  BSYNC.RECONVERGENT B3 ;  /* 0x0000000000037941 */ /* 0x000fea0003800200 */
.L_x_9:
[----:B------:R-:W-:Y:S01]  /*0600*/  FADD R7, R4, R7 ;  /* 0x0000000704077221 */ /* 0x000fe20000000000 */
[----:B------:R-:W-:-:S05]  /*0610*/  IMAD.WIDE.U32 R2, R11, 0x4, R26 ;  /* 0x000000040b027825 */ /* 0x000fca00078e001a */
[----:B------:R2:W-:Y:S02]  /*0620*/  STG.E desc[UR10][R2.64], R7 ;  /* 0x0000000702007986 */ /* 0x0005e4000c10190a */
.L_x_8:
[----:B-1----:R-:W-:Y:S05]  /*0630*/  BSYNC.RECONVERGENT B2 ;  /* 0x0000000000027941 */ /* 0x002fea0003800200 */
.L_x_7:
[----:B------:R-:W-:Y:S01]  /*0640*/  IADD3 R5, PT, PT, R11, 0x80, RZ ;  /* 0x000000800b057810 */ /* 0x000fe20007ffe0ff */
[----:B------:R-:W-:Y:S03]  /*0650*/  BSSY.RECONVERGENT B2, `(.L_x_11) ;  /* 0x000001a000027945 */ /* 0x000fe60003800200 */
[C---:B------:R-:W-:Y:S01]  /*0660*/  ISETP.GE.AND P0, PT, R5.reuse, R17, PT ;  /* 0x000000110500720c */ /* 0x040fe20003f06270 */
[----:B------:R-:W-:-:S04]  /*0670*/  IMAD.WIDE R12, R5, 0x4, R24 ;  /* 0x00000004050c7825 */ /* 0x000fc800078e0218 */
[----:B------:R-:W-:-:S04]  /*0680*/  IMAD.WIDE R8, R5, 0x4, R22 ;  /* 0x0000000405087825 */ /* 0x000fc800078e0216 */
[----:B------:R-:W-:-:S04]  /*0690*/  IMAD.WIDE R4, R5, 0x4, R26 ;  /* 0x0000000405047825 */ /* 0x000fc800078e021a */
[----:B------:R-:W-:Y:S05]  /*06a0*/  @P0 BRA `(.L_x_12) ;  /* 0x0000000000500947 */ /* 0x000fea0003800000 */
[----:B------:R-:W3:Y:S04]  /*06b0*/  LDG.E R18, desc[UR10][R12.64] ;  /* 0x0000000a0c127981 */ /* 0x000ee8000c1e1900 */
[----:B--2---:R-:W3:Y:S01]  /*06c0*/  LDG.E R3, desc[UR10][R8.64] ;  /* 0x0000000a08037981 */ /* 0x004ee2000c1e1900 */
[----:B0-----:R-:W0:Y:S01]  /*06d0*/  MUFU.RCP R0, R15 ;  /* 0x0000000f00007308 */ /* 0x001e220000001000 */
[----:B------:R-:W-:Y:S01]  /*06e0*/  BSSY.RECONVERGENT B3, `(.L_x_13) ;  /* 0x000000e000037945 */ /* 0x000fe20003800200 */
[----:B0-----:R-:W-:-:S04]  /*06f0*/  FFMA R19, R0, -R15, 1 ;  /* 0x3f80000000137423 */ /* 0x001fc8000000080f */
[----:B------:R-:W-:Y:S01]  /*0700*/  FFMA R0, R0, R19, R0 ;  /* 0x0000001300007223 */ /* 0x000fe20000000000 */
[----:B---3--:R-:W-:-:S04]  /*0710*/  FADD R3, -R18, R3 ;  /* 0x0000000312037221 */ /* 0x008fc80000000100 */
[----:B------:R-:W-:-:S04]  /*0720*/  FMUL R3, R3, UR4 ;  /* 0x0000000403037c20 */ /* 0x000fc80008400000 */
[----:B------:R-:W-:-:S04]  /*0730*/  FMUL R7, R3, R14 ;  /* 0x0000000e03077220 */ /* 0x000fc80000400000 */
[----:B------:R-:W0:Y:S01]  /*0740*/  FCHK P0, R7, R15 ;  /* 0x0000000f07007302 */ /* 0x000e220000000000 */
[----:B------:R-:W-:-:S04]  /*0750*/  FFMA R2, R0, R7, RZ ;  /* 0x0000000700027223 */ /* 0x000fc800000000ff */
[----:B------:R-:W-:-:S04]  /*0760*/  FFMA R3, R2, -R15, R7 ;  /* 0x8000000f02037223 */ /* 0x000fc80000000007 */
[----:B------:R-:W-:Y:S01]  /*0770*/  FFMA R0, R0, R3, R2 ;  /* 0x0000000300007223 */ /* 0x000fe20000000002 */
[----:B0-----:R-:W-:Y:S06]  /*0780*/  @!P0 BRA `(.L_x_14) ;  /* 0x00000000000c8947 */ /* 0x001fec0003800000 */
[----:B------:R-:W-:Y:S02]  /*0790*/  MOV R0, R7 ;  /* 0x0000000700007202 */ /* 0x000fe40000000f00 */
[----:B------:R-:W-:-:S07]  /*07a0*/  MOV R2, 0x7c0 ;  /* 0x000007c000027802 */ /* 0x000fce0000000f00 */
[----:B------:R-:W-:Y:S05]  /*07b0*/  CALL.REL.NOINC `($__internal_0_$__cuda_sm3x_div_rn_noftz_f32_slowpath) ;  /* 0x0000003000347944 */ /* 0x000fea0003c00000 */
.L_x_14:
[----:B------:R-:W-:Y:S05]  /*07c0*/  BSYNC.RECONVERGENT B3 ;  /* 0x0000000000037941 */ /* 0x000fea0003800200 */
.L_x_13:
[----:B------:R-:W-:-:S05]  /*07d0*/  FADD R3, R18, R0 ;  /* 0x0000000012037221 */ /* 0x000fca0000000000 */
[----:B------:R1:W-:Y:S02]  /*07e0*/  STG.E desc[UR10][R4.64], R3 ;  /* 0x0000000304007986 */ /* 0x0003e4000c10190a */
.L_x_12:
[----:B------:R-:W-:Y:S05]  /*07f0*/  BSYNC.RECONVERGENT B2 ;  /* 0x0000000000027941 */ /* 0x000fea0003800200 */
.L_x_11:
[----:B------:R-:W-:Y:S01]  /*0800*/  IADD3 R0, PT, PT, R11, 0x100, RZ ;  /* 0x000001000b007810 */ /* 0x000fe20007ffe0ff */
[----:B------:R-:W-:Y:S03]  /*0810*/  BSSY.RECONVERGENT B2, `(.L_x_15) ;  /* 0x0000017000027945 */ /* 0x000fe60003800200 */
[----:B------:R-:W-:-:S13]  /*0820*/  ISETP.GE.AND P0, PT, R0, R17, PT ;  /* 0x000000110000720c */ /* 0x000fda0003f06270 */
[----:B------:R-:W-:Y:S05]  /*0830*/  @P0 BRA `(.L_x_16) ;  /* 0x0000000000500947 */ /* 0x000fea0003800000 */
[----:B------:R-:W3:Y:S04]  /*0840*/  LDG.E R18, desc[UR10][R12.64+0x200] ;  /* 0x0002000a0c127981 */ /* 0x000ee8000c1e1900 */
[----:B-12---:R-:W3:Y:S01]  /*0850*/  LDG.E R3, desc[UR10][R8.64+0x200] ;  /* 0x0002000a08037981 */ /* 0x006ee2000c1e1900 */
        /* <DEDUP_REMOVED lines=15> */
.L_x_18:
[----:B------:R-:W-:Y:S05]  /*0950*/  BSYNC.RECONVERGENT B3 ;  /* 0x0000000000037941 */ /* 0x000fea0003800200 */
.L_x_17:
[----:B------:R-:W-:-:S05]  /*0960*/  FADD R3, R18, R0 ;  /* 0x0000000012037221 */ /* 0x000fca0000000000 */
[----:B------:R3:W-:Y:S02]  /*0970*/  STG.E desc[UR10][R4.64+0x200], R3 ;  /* 0x0002000304007986 */ /* 0x0007e4000c10190a */
.L_x_16:
[----:B------:R-:W-:Y:S05]  /*0980*/  BSYNC.RECONVERGENT B2 ;  /* 0x0000000000027941 */ /* 0x000fea0003800200 */
.L_x_15:
[----:B------:R-:W-:Y:S01]  /*0990*/  IADD3 R0, PT, PT, R11, 0x180, RZ ;  /* 0x000001800b007810 */ /* 0x000fe20007ffe0ff */
[----:B------:R-:W-:Y:S03]  /*09a0*/  BSSY.RECONVERGENT B2, `(.L_x_19) ;  /* 0x0000017000027945 */ /* 0x000fe60003800200 */
[----:B------:R-:W-:-:S13]  /*09b0*/  ISETP.GE.AND P0, PT, R0, R17, PT ;  /* 0x000000110000720c */ /* 0x000fda0003f06270 */
[----:B------:R-:W-:Y:S05]  /*09c0*/  @P0 BRA `(.L_x_20) ;  /* 0x0000000000500947 */ /* 0x000fea0003800000 */
[----:B------:R-:W4:Y:S04]  /*09d0*/  LDG.E R18, desc[UR10][R12.64+0x400] ;  /* 0x0004000a0c127981 */ /* 0x000f28000c1e1900 */
[----:B-123--:R-:W4:Y:S01]  /*09e0*/  LDG.E R3, desc[UR10][R8.64+0x400] ;  /* 0x0004000a08037981 */ /* 0x00ef22000c1e1900 */
[----:B0-----:R-:W0:Y:S01]  /*09f0*/  MUFU.RCP R0, R15 ;  /* 0x0000000f00007308 */ /* 0x001e220000001000 */
[----:B------:R-:W-:Y:S01]  /*0a00*/  BSSY.RECONVERGENT B3, `(.L_x_21) ;  /* 0x000000e000037945 */ /* 0x000fe20003800200 */
[----:B0-----:R-:W-:-:S04]  /*0a10*/  FFMA R19, R0, -R15, 1 ;  /* 0x3f80000000137423 */ /* 0x001fc8000000080f */
[----:B------:R-:W-:Y:S01]  /*0a20*/  FFMA R0, R0, R19, R0 ;  /* 0x0000001300007223 */ /* 0x000fe20000000000 */
[----:B----4-:R-:W-:-:S04]  /*0a30*/  FADD R3, -R18, R3 ;  /* 0x0000000312037221 */ /* 0x010fc80000000100 */
        /* <DEDUP_REMOVED lines=10> */
.L_x_22:
[----:B------:R-:W-:Y:S05]  /*0ae0*/  BSYNC.RECONVERGENT B3 ;  /* 0x0000000000037941 */ /* 0x000fea0003800200 */
.L_x_21:
[----:B------:R-:W-:-:S05]  /*0af0*/  FADD R3, R18, R0 ;  /* 0x0000000012037221 */ /* 0x000fca0000000000 */
[----:B------:R4:W-:Y:S02]  /*0b00*/  STG.E desc[UR10][R4.64+0x400], R3 ;  /* 0x0004000304007986 */ /* 0x0009e4000c10190a */
.L_x_20:
[----:B------:R-:W-:Y:S05]  /*0b10*/  BSYNC.RECONVERGENT B2 ;  /* 0x0000000000027941 */ /* 0x000fea0003800200 */
.L_x_19:
[----:B------:R-:W-:Y:S01]  /*0b20*/  IADD3 R0, PT, PT, R11, 0x200, RZ ;  /* 0x000002000b007810 */ /* 0x000fe20007ffe0ff */
[----:B------:R-:W-:Y:S03]  /*0b30*/  BSSY.RECONVERGENT B2, `(.L_x_23) ;  /* 0x0000017000027945 */ /* 0x000fe60003800200 */
[----:B------:R-:W-:-:S13]  /*0b40*/  ISETP.GE.AND P0, PT, R0, R17, PT ;  /* 0x000000110000720c */ /* 0x000fda0003f06270 */
[----:B------:R-:W-:Y:S05]  /*0b50*/  @P0 BRA `(.L_x_24) ;  /* 0x0000000000500947 */ /* 0x000fea0003800000 */
[----:B------:R-:W5:Y:S04]  /*0b60*/  LDG.E R18, desc[UR10][R12.64+0x600] ;  /* 0x0006000a0c127981 */ /* 0x000f68000c1e1900 */
[----:B-1234-:R-:W5:Y:S01]  /*0b70*/  LDG.E R3, desc[UR10][R8.64+0x600] ;  /* 0x0006000a08037981 */ /* 0x01ef62000c1e1900 */
[----:B0-----:R-:W0:Y:S01]  /*0b80*/  MUFU.RCP R0, R15 ;  /* 0x0000000f00007308 */ /* 0x001e220000001000 */
[----:B------:R-:W-:Y:S01]  /*0b90*/  BSSY.RECONVERGENT B3, `(.L_x_25) ;  /* 0x000000e000037945 */ /* 0x000fe20003800200 */
[----:B0-----:R-:W-:-:S04]  /*0ba0*/  FFMA R19, R0, -R15, 1 ;  /* 0x3f80000000137423 */ /* 0x001fc8000000080f */
[----:B------:R-:W-:Y:S01]  /*0bb0*/  FFMA R0, R0, R19, R0 ;  /* 0x0000001300007223 */ /* 0x000fe20000000000 */
[----:B-----5:R-:W-:-:S04]  /*0bc0*/  FADD R3, -R18, R3 ;  /* 0x0000000312037221 */ /* 0x020fc80000000100 */
        /* <DEDUP_REMOVED lines=10> */
.L_x_26:
[----:B------:R-:W-:Y:S05]  /*0c70*/  BSYNC.RECONVERGENT B3 ;  /* 0x0000000000037941 */ /* 0x000fea0003800200 */
.L_x_25:
[----:B------:R-:W-:-:S05]  /*0c80*/  FADD R3, R18, R0 ;  /* 0x0000000012037221 */ /* 0x000fca0000000000 */
[----:B------:R0:W-:Y:S02]  /*0c90*/  STG.E desc[UR10][R4.64+0x600], R3 ;  /* 0x0006000304007986 */ /* 0x0001e4000c10190a */
.L_x_24:
[----:B------:R-:W-:Y:S05]  /*0ca0*/  BSYNC.RECONVERGENT B2 ;  /* 0x0000000000027941 */ /* 0x000fea0003800200 */
.L_x_23:
[----:B------:R-:W-:Y:S01]  /*0cb0*/  IADD3 R0, PT, PT, R11, 0x280, RZ ;  /* 0x000002800b007810 */ /* 0x000fe20007ffe0ff */
[----:B------:R-:W-:Y:S03]  /*0cc0*/  BSSY.RECONVERGENT B2, `(.L_x_27) ;  /* 0x0000017000027945 */ /* 0x000fe60003800200 */
[----:B------:R-:W-:-:S13]  /*0cd0*/  ISETP.GE.AND P0, PT, R0, R17, PT ;  /* 0x000000110000720c */ /* 0x000fda0003f06270 */
[----:B------:R-:W-:Y:S05]  /*0ce0*/  @P0 BRA `(.L_x_28) ;  /* 0x0000000000500947 */ /* 0x000fea0003800000 */
[----:B------:R-:W5:Y:S04]  /*0cf0*/  LDG.E R18, desc[UR10][R12.64+0x800] ;  /* 0x0008000a0c127981 */ /* 0x000f68000c1e1900 */
[----:B01234-:R-:W5:Y:S01]  /*0d00*/  LDG.E R3, desc[UR10][R8.64+0x800] ;  /* 0x0008000a08037981 */ /* 0x01ff62000c1e1900 */
[----:B------:R-:W0:Y:S01]  /*0d10*/  MUFU.RCP R0, R15 ;  /* 0x0000000f00007308 */ /* 0x000e220000001000 */
        /* <DEDUP_REMOVED lines=14> */
.L_x_30:
[----:B------:R-:W-:Y:S05]  /*0e00*/  BSYNC.RECONVERGENT B3 ;  /* 0x0000000000037941 */ /* 0x000fea0003800200 */
.L_x_29:
[----:B------:R-:W-:-:S05]  /*0e10*/  FADD R3, R18, R0 ;  /* 0x0000000012037221 */ /* 0x000fca0000000000 */
[----:B------:R0:W-:Y:S02]  /*0e20*/  STG.E desc[UR10][R4.64+0x800], R3 ;  /* 0x0008000304007986 */ /* 0x0001e4000c10190a */
.L_x_28:
[----:B------:R-:W-:Y:S05]  /*0e30*/  BSYNC.RECONVERGENT B2 ;  /* 0x0000000000027941 */ /* 0x000fea0003800200 */
.L_x_27:
        /* <DEDUP_REMOVED lines=21> */
.L_x_34:
[----:B------:R-:W-:Y:S05]  /*0f90*/  BSYNC.RECONVERGENT B3 ;  /* 0x0000000000037941 */ /* 0x000fea0003800200 */
.L_x_33:
[----:B------:R-:W-:-:S05]  /*0fa0*/  FADD R3, R18, R0 ;  /* 0x0000000012037221 */ /* 0x000fca0000000000 */
[----:B------:R0:W-:Y:S02]  /*0fb0*/  STG.E desc[UR10][R4.64+0xa00], R3 ;  /* 0x000a000304007986 */ /* 0x0001e4000c10190a */
.L_x_32:
[----:B------:R-:W-:Y:S05]  /*0fc0*/  BSYNC.RECONVERGENT B2 ;  /* 0x0000000000027941 */ /* 0x000fea0003800200 */
.L_x_31:
[----:B------:R-:W-:Y:S01]  /*0fd0*/  IADD3 R0, PT, PT, R11, 0x380, RZ ;  /* 0x000003800b007810 */ /* 0x000fe20007ffe0ff */
[----:B------:R-:W-:Y:S03]  /*0fe0*/  BSSY.RECONVERGENT B2, `(.L_x_35) ;  /* 0x0000017000027945 */ /* 0x000fe60003800200 */
[----:B------:R-:W-:-:S13]  /*0ff0*/  ISETP.GE.AND P0, PT, R0, R17, PT ;  /* 0x000000110000720c */ /* 0x000fda0003f06270 */
[----:B------:R-:W-:Y:S05]  /*1000*/  @P0 BRA `(.L_x_36) ;  /* 0x0000000000500947 */ /* 0x000fea0003800000 */
[----:B------:R-:W5:Y:S04]  /*1010*/  LDG.E R12, desc[UR10][R12.64+0xc00] ;  /* 0x000c000a0c0c7981 */ /* 0x000f68000c1e1900 */
[----:B------:R-:W5:Y:S01]  /*1020*/  LDG.E R9, desc[UR10][R8.64+0xc00] ;  /* 0x000c000a08097981 */ /* 0x000f62000c1e1900 */
[----:B0-2---:R-:W0:Y:S01]  /*1030*/  MUFU.RCP R2, R15 ;  /* 0x0000000f00027308 */ /* 0x005e220000001000 */
[----:B------:R-:W-:Y:S01]  /*1040*/  BSSY.RECONVERGENT B3, `(.L_x_37) ;  /* 0x000000e000037945 */ /* 0x000fe20003800200 */
[----:B0-----:R-:W-:Y:S01]  /*1050*/  FFMA R11, R2, -R15, 1 ;  /* 0x3f800000020b7423 */ /* 0x001fe2000000080f */
[----:B-----5:R-:W-:-:S04]  /*1060*/  FADD R0, -R12, R9 ;  /* 0x000000090c007221 */ /* 0x020fc80000000100 */
[----:B-1-34-:R-:W-:Y:S01]  /*1070*/  FMUL R3, R0, UR4 ;  /* 0x0000000400037c20 */ /* 0x01afe20008400000 */
[----:B------:R-:W-:-:S03]  /*1080*/  FFMA R0, R2, R11, R2 ;  /* 0x0000000b02007223 */ /* 0x000fc60000000002 */
        /* <DEDUP_REMOVED lines=9> */
.L_x_38:
[----:B------:R-:W-:Y:S05]  /*1120*/  BSYNC.RECONVERGENT B3 ;  /* 0x0000000000037941 */ /* 0x000fea0003800200 */
.L_x_37:
[----:B------:R-:W-:-:S05]  /*1130*/  FADD R3, R12, R0 ;  /* 0x000000000c037221 */ /* 0x000fca0000000000 */
[----:B------:R0:W-:Y:S02]  /*1140*/  STG.E desc[UR10][R4.64+0xc00], R3 ;  /* 0x000c000304007986 */ /* 0x0001e4000c10190a */
.L_x_36:
[----:B------:R-:W-:Y:S05]  /*1150*/  BSYNC.RECONVERGENT B2 ;  /* 0x0000000000027941 */ /* 0x000fea0003800200 */
.L_x_35:
[----:B------:R-:W-:-:S04]  /*1160*/  IADD3 R16, PT, PT, R16, 0x8, RZ ;  /* 0x0000000810107810 */ /* 0x000fc80007ffe0ff */
[----:B------:R-:W-:-:S13]  /*1170*/  ISETP.NE.AND P0, PT, R16, R21, PT ;  /* 0x000000151000720c */ /* 0x000fda0003f05270 */
[----:B------:R-:W-:Y:S05]  /*1180*/  @P0 BRA `(.L_x_39) ;  /* 0xfffffff000bc0947 */ /* 0x000fea000383ffff */
.L_x_6:
[----:B------:R-:W5:Y:S02]  /*1190*/  LDC R0, c[0x0][0x388] ;  /* 0x0000e200ff007b82 */ /* 0x000f640000000800 */
[----:B-----5:R-:W-:-:S04]  /*11a0*/  LOP3.LUT R0, R0, 0x7, RZ, 0xc0, !PT ;  /* 0x0000000700007812 */ /* 0x020fc800078ec0ff */
[----:B------:R-:W-:-:S13]  /*11b0*/  ISETP.NE.AND P0, PT, R0, RZ, PT ;  /* 0x000000ff0000720c */ /* 0x000fda0003f05270 */
[----:B------:R-:W-:Y:S05]  /*11c0*/  @!P0 EXIT ;  /* 0x000000000000894d */ /* 0x000fea0003800000 */
[----:B------:R-:W5:Y:S01]  /*11d0*/  LDCU UR4, c[0x0][0x388] ;  /* 0x00007100ff0477ac */ /* 0x000f620008000800 */
[----:B------:R-:W-:Y:S01]  /*11e0*/  ISETP.GE.U32.AND P0, PT, R0, 0x4, PT ;  /* 0x000000040000780c */ /* 0x000fe20003f06070 */
[----:B-----5:R-:W-:-:S12]  /*11f0*/  ULOP3.LUT UR4, UR4, 0x3, URZ, 0xc0, !UPT ;  /* 0x0000000304047892 */ /* 0x020fd8000f8ec0ff */
[----:B------:R-:W-:Y:S05]  /*1200*/  @!P0 BRA `(.L_x_40) ;  /* 0x0000000400e48947 */ /* 0x000fea0003800000 */
[----:B01-34-:R-:W-:Y:S01]  /*1210*/  LEA R4, R21, R29, 0x7 ;  /* 0x0000001d15047211 */ /* 0x01bfe200078e38ff */
[----:B------:R-:W-:Y:S03]  /*1220*/  BSSY.RECONVERGENT B2, `(.L_x_41) ;  /* 0x000001c000027945 */ /* 0x000fe60003800200 */
[----:B------:R-:W-:-:S13]  /*1230*/  ISETP.GE.AND P0, PT, R4, R17, PT ;  /* 0x000000110400720c */ /* 0x000fda0003f06270 */
[----:B------:R-:W-:Y:S05]  /*1240*/  @P0 BRA `(.L_x_42) ;  /* 0x0000000000640947 */ /* 0x000fea0003800000 */
[C---:B------:R-:W-:Y:S01]  /*1250*/  IMAD.WIDE R8, R4.reuse, 0x4, R22 ;  /* 0x0000000404087825 */ /* 0x040fe200078e0216 */
[----:B--2---:R-:W0:Y:S01]  /*1260*/  LDC.64 R2, c[0x0][0x390] ;  /* 0x0000e400ff027b82 */ /* 0x004e220000000a00 */
[----:B------:R-:W1:Y:S02]  /*1270*/  LDCU UR5, c[0x0][0x38c] ;  /* 0x00007180ff0577ac */ /* 0x000e640008000800 */
[----:B------:R-:W-:Y:S02]  /*1280*/  IMAD.WIDE R6, R4, 0x4, R24 ;  /* 0x0000000404067825 */ /* 0x000fe400078e0218 */
[----:B------:R-:W2:Y:S04]  /*1290*/  LDG.E R8, desc[UR10][R8.64] ;  /* 0x0000000a08087981 */ /* 0x000ea8000c1e1900 */
[----:B------:R-:W2:Y:S01]  /*12a0*/  LDG.E R5, desc[UR10][R6.64] ;  /* 0x0000000a06057981 */ /* 0x000ea2000c1e1900 */
[----:B0-----:R-:W0:Y:S01]  /*12b0*/  MUFU.RCP R10, R3 ;  /* 0x00000003000a7308 */ /* 0x001e220000001000 */
[----:B------:R-:W-:Y:S01]  /*12c0*/  BSSY.RECONVERGENT B3, `(.L_x_43) ;  /* 0x000000e000037945 */ /* 0x000fe20003800200 */
[----:B0-----:R-:W-:Y:S01]  /*12d0*/  FFMA R13, R10, -R3, 1 ;  /* 0x3f8000000a0d7423 */ /* 0x001fe20000000803 */
[----:B--2---:R-:W-:-:S04]  /*12e0*/  FADD R0, -R5, R8 ;  /* 0x0000000805007221 */ /* 0x004fc80000000100 */
[----:B-1----:R-:W-:-:S04]  /*12f0*/  FMUL R11, R0, UR5 ;  /* 0x00000005000b7c20 */ /* 0x002fc80008400000 */
[----:B------:R-:W-:-:S04]  /*1300*/  FMUL R11, R11, R2 ;  /* 0x000000020b0b7220 */ /* 0x000fc80000400000 */
[----:B------:R-:W0:Y:S01]  /*1310*/  FCHK P0, R11, R3 ;  /* 0x000000030b007302 */ /* 0x000e220000000000 */
[----:B------:R-:W-:-:S04]  /*1320*/  FFMA R0, R10, R13, R10 ;  /* 0x0000000d0a007223 */ /* 0x000fc8000000000a */
[----:B------:R-:W-:-:S04]  /*1330*/  FFMA R2, R0, R11, RZ ;  /* 0x0000000b00027223 */ /* 0x000fc800000000ff */
[----:B------:R-:W-:-:S04]  /*1340*/  FFMA R7, R2, -R3, R11 ;  /* 0x8000000302077223 */ /* 0x000fc8000000000b */
[----:B------:R-:W-:Y:S01]  /*1350*/  FFMA R0, R0, R7, R2 ;  /* 0x0000000700007223 */ /* 0x000fe20000000002 */
[----:B0-----:R-:W-:Y:S06]  /*1360*/  @!P0 BRA `(.L_x_44) ;  /* 0x00000000000c8947 */ /* 0x001fec0003800000 */
[----:B------:R-:W-:Y:S02]  /*1370*/  MOV R0, R11 ;  /* 0x0000000b00007202 */ /* 0x000fe40000000f00 */
[----:B------:R-:W-:-:S07]  /*1380*/  MOV R2, 0x13a0 ;  /* 0x000013a000027802 */ /* 0x000fce0000000f00 */
[----:B------:R-:W-:Y:S05]  /*1390*/  CALL.REL.NOINC `($__internal_0_$__cuda_sm3x_div_rn_noftz_f32_slowpath) ;  /* 0x00000024003c7944 */ /* 0x000fea0003c00000 */
.L_x_44:
[----:B------:R-:W-:Y:S05]  /*13a0*/  BSYNC.RECONVERGENT B3 ;  /* 0x0000000000037941 */ /* 0x000fea0003800200 */
.L_x_43:
[----:B------:R-:W-:Y:S01]  /*13b0*/  FADD R5, R5, R0 ;  /* 0x0000000005057221 */ /* 0x000fe20000000000 */
[----:B------:R-:W-:-:S05]  /*13c0*/  IMAD.WIDE R2, R4, 0x4, R26 ;  /* 0x0000000404027825 */ /* 0x000fca00078e021a */
[----:B------:R0:W-:Y:S02]  /*13d0*/  STG.E desc[UR10][R2.64], R5 ;  /* 0x0000000502007986 */ /* 0x0001e4000c10190a */
.L_x_42:
[----:B------:R-:W-:Y:S05]  /*13e0*/  BSYNC.RECONVERGENT B2 ;  /* 0x0000000000027941 */ /* 0x000fea0003800200 */
.L_x_41:
[----:B0-----:R-:W-:Y:S01]  /*13f0*/  IADD3 R5, PT, PT, R4, 0x80, RZ ;  /* 0x0000008004057810 */ /* 0x001fe20007ffe0ff */
        /* <DEDUP_REMOVED lines=9> */
[----:B------:R-:W-:Y:S01]  /*1490*/  BSSY.RECONVERGENT B3, `(.L_x_47) ;  /* 0x000000f000037945 */ /* 0x000fe20003800200 */
[----:B0-----:R-:W0:Y:S02]  /*14a0*/  MUFU.RCP R10, R3 ;  /* 0x00000003000a7308 */ /* 0x001e240000001000 */
[----:B0-----:R-:W-:Y:S01]  /*14b0*/  FFMA R13, R10, -R3, 1 ;  /* 0x3f8000000a0d7423 */ /* 0x001fe20000000803 */
[----:B--2---:R-:W-:-:S04]  /*14c0*/  FADD R0, -R8, R7 ;  /* 0x0000000708007221 */ /* 0x004fc80000000100 */
[----:B-1----:R-:W-:Y:S01]  /*14d0*/  FMUL R11, R0, UR5 ;  /* 0x00000005000b7c20 */ /* 0x002fe20008400000 */
        /* <DEDUP_REMOVED lines=10> */
.L_x_48:
[----:B------:R-:W-:Y:S05]  /*1580*/  BSYNC.RECONVERGENT B3 ;  /* 0x0000000000037941 */ /* 0x000fea0003800200 */
.L_x_47:
[----:B------:R-:W-:Y:S01]  /*1590*/  FADD R7, R8, R0 ;  /* 0x0000000008077221 */ /* 0x000fe20000000000 */
[----:B------:R-:W-:-:S05]  /*15a0*/  IMAD.WIDE R2, R5, 0x4, R26 ;  /* 0x0000000405027825 */ /* 0x000fca00078e021a */
[----:B------:R0:W-:Y:S02]  /*15b0*/  STG.E desc[UR10][R2.64], R7 ;  /* 0x0000000702007986 */ /* 0x0001e4000c10190a */
.L_x_46:
[----:B------:R-:W-:Y:S05]  /*15c0*/  BSYNC.RECONVERGENT B2 ;  /* 0x0000000000027941 */ /* 0x000fea0003800200 */
.L_x_45:
[----:B------:R-:W-:Y:S01]  /*15d0*/  IADD3 R5, PT, PT, R4, 0x100, RZ ;  /* 0x0000010004057810 */ /* 0x000fe20007ffe0ff */
[----:B------:R-:W-:Y:S03]  /*15e0*/  BSSY.RECONVERGENT B2, `(.L_x_49) ;  /* 0x000001c000027945 */ /* 0x000fe60003800200 */
[----:B------:R-:W-:-:S13]  /*15f0*/  ISETP.GE.AND P0, PT, R5, R17, PT ;  /* 0x000000110500720c */ /* 0x000fda0003f06270 */
[----:B------:R-:W-:Y:S05]  /*1600*/  @P0 BRA `(.L_x_50) ;  /* 0x0000000000640947 */ /* 0x000fea0003800000 */
[C---:B------:R-:W-:Y:S01]  /*1610*/  IMAD.WIDE R8, R5.reuse, 0x4, R24 ;  /* 0x0000000405087825 */ /* 0x040fe200078e0218 */
[----:B0-2---:R-:W0:Y:S01]  /*1620*/  LDC.64 R2, c[0x0][0x390] ;  /* 0x0000e400ff027b82 */ /* 0x005e220000000a00 */
        /* <DEDUP_REMOVED lines=19> */
.L_x_52:
[----:B------:R-:W-:Y:S05]  /*1760*/  BSYNC.RECONVERGENT B3 ;  /* 0x0000000000037941 */ /* 0x000fea0003800200 */
.L_x_51:
[----:B------:R-:W-:Y:S01]  /*1770*/  FADD R7, R8, R0 ;  /* 0x0000000008077221 */ /* 0x000fe20000000000 */
[----:B------:R-:W-:-:S05]  /*1780*/  IMAD.WIDE R2, R5, 0x4, R26 ;  /* 0x0000000405027825 */ /* 0x000fca00078e021a */
[----:B------:R1:W-:Y:S02]  /*1790*/  STG.E desc[UR10][R2.64], R7 ;  /* 0x0000000702007986 */ /* 0x0003e4000c10190a */
.L_x_50:
[----:B------:R-:W-:Y:S05]  /*17a0*/  BSYNC.RECONVERGENT B2 ;  /* 0x0000000000027941 */ /* 0x000fea0003800200 */
.L_x_49:
[----:B------:R-:W-:Y:S01]  /*17b0*/  IADD3 R4, PT, PT, R4, 0x180, RZ ;  /* 0x0000018004047810 */ /* 0x000fe20007ffe0ff */
[----:B------:R-:W-:Y:S03]  /*17c0*/  BSSY.RECONVERGENT B2, `(.L_x_53) ;  /* 0x000001c000027945 */ /* 0x000fe60003800200 */
[----:B------:R-:W-:-:S13]  /*17d0*/  ISETP.GE.AND P0, PT, R4, R17, PT ;  /* 0x000000110400720c */ /* 0x000fda0003f06270 */
[----:B------:R-:W-:Y:S05]  /*17e0*/  @P0 BRA `(.L_x_54) ;  /* 0x0000000000640947 */ /* 0x000fea0003800000 */
[C---:B------:R-:W-:Y:S01]  /*17f0*/  IMAD.WIDE R8, R4.reuse, 0x4, R22 ;  /* 0x0000000404087825 */ /* 0x040fe200078e0216 */
[----:B012---:R-:W0:Y:S01]  /*1800*/  LDC.64 R2, c[0x0][0x390] ;  /* 0x0000e400ff027b82 */ /* 0x007e220000000a00 */
        /* <DEDUP_REMOVED lines=19> */
.L_x_56:
[----:B------:R-:W-:Y:S05]  /*1940*/  BSYNC.RECONVERGENT B3 ;  /* 0x0000000000037941 */ /* 0x000fea0003800200 */
.L_x_55:
[----:B------:R-:W-:Y:S01]  /*1950*/  FADD R3, R5, R0 ;  /* 0x0000000005037221 */ /* 0x000fe20000000000 */
[----:B------:R-:W-:-:S05]  /*1960*/  IMAD.WIDE R4, R4, 0x4, R26 ;  /* 0x0000000404047825 */ /* 0x000fca00078e021a */
[----:B------:R3:W-:Y:S02]  /*1970*/  STG.E desc[UR10][R4.64], R3 ;  /* 0x0000000304007986 */ /* 0x0007e4000c10190a */
.L_x_54:
[----:B------:R-:W-:Y:S05]  /*1980*/  BSYNC.RECONVERGENT B2 ;  /* 0x0000000000027941 */ /* 0x000fea0003800200 */
.L_x_53:
[----:B------:R-:W-:-:S07]  /*1990*/  IADD3 R21, PT, PT, R21, 0x4, RZ ;  /* 0x0000000415157810 */ /* 0x000fce0007ffe0ff */
.L_x_40:
[----:B------:R-:W-:-:S13]  /*19a0*/  ISETP.NE.AND P0, PT, RZ, UR4, PT ;  /* 0x00000004ff007c0c */ /* 0x000fda000bf05270 */
[----:B------:R-:W-:Y:S05]  /*19b0*/  @!P0 EXIT ;  /* 0x000000000000894d */ /* 0x000fea0003800000 */
[----:B------:R-:W-:-:S09]  /*19c0*/  UISETP.NE.AND UP0, UPT, UR4, 0x1, UPT ;  /* 0x000000010400788c */ /* 0x000fd2000bf05270 */
[----:B------:R-:W-:Y:S05]  /*19d0*/  BRA.U !UP0, `(.L_x_57) ;  /* 0x0000000108f47547 */ /* 0x000fea000b800000 */
        /* <DEDUP_REMOVED lines=25> */
.L_x_61:
[----:B------:R-:W-:Y:S05]  /*1b70*/  BSYNC.RECONVERGENT B3 ;  /* 0x0000000000037941 */ /* 0x000fea0003800200 */
.L_x_60:
[----:B------:R-:W-:Y:S01]  /*1b80*/  FADD R5, R5, R0 ;  /* 0x0000000005057221 */ /* 0x000fe20000000000 */
[----:B------:R-:W-:-:S05]  /*1b90*/  IMAD.WIDE R2, R4, 0x4, R26 ;  /* 0x0000000404027825 */ /* 0x000fca00078e021a */
[----:B------:R0:W-:Y:S02]  /*1ba0*/  STG.E desc[UR10][R2.64], R5 ;  /* 0x0000000502007986 */ /* 0x0001e4000c10190a */
.L_x_59:
[----:B------:R-:W-:Y:S05]  /*1bb0*/  BSYNC.RECONVERGENT B2 ;  /* 0x0000000000027941 */ /* 0x000fea0003800200 */
.L_x_58:
        /* <DEDUP_REMOVED lines=25> */
.L_x_65:
[----:B------:R-:W-:Y:S05]  /*1d50*/  BSYNC.RECONVERGENT B3 ;  /* 0x0000000000037941 */ /* 0x000fea0003800200 */
.L_x_64:
[----:B------:R-:W-:Y:S01]  /*1d60*/  FADD R3, R5, R0 ;  /* 0x0000000005037221 */ /* 0x000fe20000000000 */
[----:B------:R-:W-:-:S05]  /*1d70*/  IMAD.WIDE R4, R4, 0x4, R26 ;  /* 0x0000000404047825 */ /* 0x000fca00078e021a */
[----:B------:R1:W-:Y:S02]  /*1d80*/  STG.E desc[UR10][R4.64], R3 ;  /* 0x0000000304007986 */ /* 0x0003e4000c10190a */
.L_x_63:
[----:B------:R-:W-:Y:S05]  /*1d90*/  BSYNC.RECONVERGENT B2 ;  /* 0x0000000000027941 */ /* 0x000fea0003800200 */
.L_x_62:
[----:B------:R-:W-:-:S07]  /*1da0*/  IADD3 R21, PT, PT, R21, 0x2, RZ ;  /* 0x0000000215157810 */ /* 0x000fce0007ffe0ff */
.L_x_57:
[----:B------:R-:W5:Y:S02]  /*1db0*/  LDC R0, c[0x0][0x388] ;  /* 0x0000e200ff007b82 */ /* 0x000f640000000800 */
[----:B-----5:R-:W-:-:S04]  /*1dc0*/  LOP3.LUT R0, R0, 0x1, RZ, 0xc0, !PT ;  /* 0x0000000100007812 */ /* 0x020fc800078ec0ff */
[----:B------:R-:W-:-:S13]  /*1dd0*/  ISETP.NE.U32.AND P0, PT, R0, 0x1, PT ;  /* 0x000000010000780c */ /* 0x000fda0003f05070 */
[----:B------:R-:W-:Y:S05]  /*1de0*/  @P0 EXIT ;  /* 0x000000000000094d */ /* 0x000fea0003800000 */
[----:B------:R-:W-:-:S04]  /*1df0*/  LEA R21, R21, R29, 0x7 ;  /* 0x0000001d15157211 */ /* 0x000fc800078e38ff */
[----:B------:R-:W-:-:S13]  /*1e00*/  ISETP.GE.AND P0, PT, R21, R17, PT ;  /* 0x000000111500720c */ /* 0x000fda0003f06270 */
[----:B------:R-:W-:Y:S05]  /*1e10*/  @P0 EXIT ;  /* 0x000000000000094d */ /* 0x000fea0003800000 */
[C---:B01-34-:R-:W-:Y:S01]  /*1e20*/  IMAD.WIDE R4, R21.reuse, 0x4, R24 ;  /* 0x0000000415047825 */ /* 0x05bfe200078e0218 */
[----:B------:R-:W2:Y:S01]  /*1e30*/  LDC.64 R8, c[0x0][0x390] ;  /* 0x0000e400ff087b82 */ /* 0x000ea20000000a00 */
[----:B------:R-:W0:Y:S02]  /*1e40*/  LDCU UR4, c[0x0][0x38c] ;  /* 0x00007180ff0477ac */ /* 0x000e240008000800 */
[----:B------:R-:W-:Y:S02]  /*1e50*/  IMAD.WIDE R22, R21, 0x4, R22 ;  /* 0x0000000415167825 */ /* 0x000fe400078e0216 */
[----:B------:R-:W3:Y:S04]  /*1e60*/  LDG.E R4, desc[UR10][R4.64] ;  /* 0x0000000a04047981 */ /* 0x000ee8000c1e1900 */
[----:B------:R-:W3:Y:S01]  /*1e70*/  LDG.E R23, desc[UR10][R22.64] ;  /* 0x0000000a16177981 */ /* 0x000ee2000c1e1900 */
[----:B------:R-:W-:Y:S01]  /*1e80*/  BSSY.RECONVERGENT B2, `(.L_x_66) ;  /* 0x000000f000027945 */ /* 0x000fe20003800200 */
[----:B--2---:R-:W1:Y:S02]  /*1e90*/  MUFU.RCP R2, R9 ;  /* 0x0000000900027308 */ /* 0x004e640000001000 */
[----:B-1----:R-:W-:Y:S01]  /*1ea0*/  FFMA R11, R2, -R9, 1 ;  /* 0x3f800000020b7423 */ /* 0x002fe20000000809 */
[----:B---3--:R-:W-:-:S04]  /*1eb0*/  FADD R0, -R4, R23 ;  /* 0x0000001704007221 */ /* 0x008fc80000000100 */
[----:B0-----:R-:W-:Y:S01]  /*1ec0*/  FMUL R3, R0, UR4 ;  /* 0x0000000400037c20 */ /* 0x001fe20008400000 */
        /* <DEDUP_REMOVED lines=10> */
.L_x_67:
[----:B------:R-:W-:Y:S05]  /*1f70*/  BSYNC.RECONVERGENT B2 ;  /* 0x0000000000027941 */ /* 0x000fea0003800200 */
.L_x_66:
[----:B------:R-:W-:Y:S01]  /*1f80*/  FADD R3, R4, R0 ;  /* 0x0000000004037221 */ /* 0x000fe20000000000 */
[----:B------:R-:W-:-:S05]  /*1f90*/  IMAD.WIDE R26, R21, 0x4, R26 ;  /* 0x00000004151a7825 */ /* 0x000fca00078e021a */
[----:B------:R-:W-:Y:S01]  /*1fa0*/  STG.E desc[UR10][R26.64], R3 ;  /* 0x000000031a007986 */ /* 0x000fe2000c10190a */
[----:B------:R-:W-:Y:S05]  /*1fb0*/  EXIT ;  /* 0x000000000000794d */ /* 0x000fea0003800000 */
.L_x_5:
[----:B------:R-:W-:-:S13]  /*1fc0*/  ISETP.GE.AND P0, PT, R0, 0x1, PT ;  /* 0x000000010000780c */ /* 0x000fda0003f06270 */
[----:B------:R-:W-:Y:S05]  /*1fd0*/  @!P0 EXIT ;  /* 0x000000000000894d */ /* 0x000fea0003800000 */
[----:B------:R-:W-:Y:S01]  /*1fe0*/  ISETP.GE.U32.AND P0, PT, R0, 0x8, PT ;  /* 0x000000080000780c */ /* 0x000fe20003f06070 */
[----:B------:R-:W-:-:S12]  /*1ff0*/  HFMA2 R18, -RZ, RZ, 0, 0 ;  /* 0x00000000ff127431 */ /* 0x000fd800000001ff */
[----:B------:R-:W-:Y:S05]  /*2000*/  @!P0 BRA `(.L_x_68) ;  /* 0x0000000c00408947 */ /* 0x000fea0003800000 */
[----:B------:R-:W0:Y:S01]  /*2010*/  LDC.64 R2, c[0x0][0x398] ;  /* 0x0000e600ff027b82 */ /* 0x000e220000000a00 */
[----:B------:R-:W-:Y:S01]  /*2020*/  UIADD3 UR4, UP0, UPT, UR12, 0x600, URZ ;  /* 0x000006000c047890 */ /* 0x000fe2000ff1e0ff */
[----:B------:R-:W-:Y:S01]  /*2030*/  LOP3.LUT R18, R0, 0x7ffffff8, RZ, 0xc0, !PT ;  /* 0x7ffffff800127812 */ /* 0x000fe200078ec0ff */
[----:B------:R-:W1:Y:S01]  /*2040*/  LDCU UR14, c[0x0][0x38c] ;  /* 0x00007180ff0e77ac */ /* 0x000e620008000800 */
[----:B------:R-:W-:Y:S02]  /*2050*/  IADD3 R16, PT, PT, R29, 0x80, RZ ;  /* 0x000000801d107810 */ /* 0x000fe40007ffe0ff */
[----:B------:R-:W-:Y:S01]  /*2060*/  IADD3 R11, PT, PT, -R18, RZ, RZ ;  /* 0x000000ff120b7210 */ /* 0x000fe20007ffe1ff */
[----:B------:R-:W-:Y:S01]  /*2070*/  UIADD3.X UR5, UPT, UPT, URZ, UR13, URZ, UP0, !UPT ;  /* 0x0000000dff057290 */ /* 0x000fe200087fe4ff */
[----:B------:R-:W2:Y:S01]  /*2080*/  LDC.64 R14, c[0x0][0x390] ;  /* 0x0000e400ff0e7b82 */ /* 0x000ea20000000a00 */
[----:B------:R-:W-:Y:S02]  /*2090*/  UIADD3 UR8, UP0, UPT, UR4, UR8, URZ ;  /* 0x0000000804087290 */ /* 0x000fe4000ff1e0ff */
[----:B------:R-:W-:-:S02]  /*20a0*/  UIADD3 UR6, UP1, UPT, UR4, UR6, URZ ;  /* 0x0000000604067290 */ /* 0x000fc4000ff3e0ff */
[----:B------:R-:W-:Y:S02]  /*20b0*/  UIADD3.X UR4, UPT, UPT, UR5, UR9, URZ, UP0, !UPT ;  /* 0x0000000905047290 */ /* 0x000fe400087fe4ff */
[----:B------:R-:W-:Y:S01]  /*20c0*/  UIADD3.X UR5, UPT, UPT, UR5, UR7, URZ, UP1, !UPT ;  /* 0x0000000705057290 */ /* 0x000fe20008ffe4ff */
[----:B01----:R-:W-:-:S11]  /*20d0*/  IMAD.WIDE.U32 R2, R29, 0x4, R2 ;  /* 0x000000041d027825 */ /* 0x003fd600078e0002 */
.L_x_85:
[----:B------:R-:W0:Y:S08]  /*20e0*/  LDC.64 R2, c[0x0][0x3a0] ;  /* 0x0000e800ff027b82 */ /* 0x000e300000000a00 */
[----:B------:R-:W1:Y:S01]  /*20f0*/  LDC.64 R4, c[0x0][0x3b0] ;  /* 0x0000ec00ff047b82 */ /* 0x000e620000000a00 */
[----:B0-----:R-:W-:-:S03]  /*2100*/  IMAD.WIDE.U32 R2, R29, 0x4, R2 ;  /* 0x000000041d027825 */ /* 0x001fc600078e0002 */
[----:B------:R-:W-:Y:S01]  /*2110*/  IADD3 R2, P0, PT, R2, UR12, RZ ;  /* 0x0000000c02027c10 */ /* 0x000fe2000ff1e0ff */
[----:B-1----:R-:W-:-:S03]  /*2120*/  IMAD.WIDE.U32 R4, R29, 0x4, R4 ;  /* 0x000000041d047825 */ /* 0x002fc600078e0004 */
[----:B------:R-:W-:Y:S02]  /*2130*/  IADD3.X R3, PT, PT, R3, UR13, RZ, P0, !PT ;  /* 0x0000000d03037c10 */ /* 0x000fe400087fe4ff */
[----:B------:R-:W-:-:S03]  /*2140*/  IADD3 R12, P1, PT, R4, UR12, RZ ;  /* 0x0000000c040c7c10 */ /* 0x000fc6000ff3e0ff */
[----:B------:R0:W3:Y:S01]  /*2150*/  LDG.E R17, desc[UR10][R2.64] ;  /* 0x0000000a02117981 */ /* 0x0000e2000c1e1900 */
[----:B------:R-:W-:Y:S01]  /*2160*/  IADD3.X R13, PT, PT, R5, UR13, RZ, P1, !PT ;  /* 0x0000000d050d7c10 */ /* 0x000fe20008ffe4ff */
[----:B------:R-:W1:Y:S04]  /*2170*/  S2UR UR7, SR_CTAID.X ;  /* 0x00000000000779c3 */ /* 0x000e680000002500 */
[----:B------:R4:W3:Y:S01]  /*2180*/  LDG.E R12, desc[UR10][R12.64] ;  /* 0x0000000a0c0c7981 */ /* 0x0008e2000c1e1900 */
[----:B--2---:R-:W2:Y:S03]  /*2190*/  MUFU.RCP R6, R15 ;  /* 0x0000000f00067308 */ /* 0x004ea60000001000 */
[----:B------:R-:W5:Y:S01]  /*21a0*/  LDC.64 R4, c[0x0][0x3a0] ;  /* 0x0000e800ff047b82 */ /* 0x000f620000000a00 */
[----:B------:R-:W-:-:S02]  /*21b0*/  SHF.R.S32.HI R9, RZ, 0x1f, R21 ;  /* 0x0000001fff097819 */ /* 0x000fc40000011415 */
[----:B------:R-:W-:Y:S01]  /*21c0*/  MOV R8, UR6 ;  /* 0x0000000600087c02 */ /* 0x000fe20008000f00 */
[----:B--2---:R-:W-:Y:S02]  /*21d0*/  FFMA R19, R6, -R15, 1 ;  /* 0x3f80000006137423 */ /* 0x004fe4000000080f */
[----:B-1----:R-:W-:Y:S02]  /*21e0*/  IMAD R9, R9, UR7, RZ ;  /* 0x0000000709097c24 */ /* 0x002fe4000f8e02ff */
[----:B0-----:R-:W-:-:S04]  /*21f0*/  IMAD.WIDE.U32 R2, R21, UR7, RZ ;  /* 0x0000000715027c25 */ /* 0x001fc8000f8e00ff */
[----:B------:R-:W-:Y:S01]  /*2200*/  FFMA R6, R6, R19, R6 ;  /* 0x0000001306067223 */ /* 0x000fe20000000006 */
[----:B------:R-:W-:Y:S02]  /*2210*/  IADD3 R3, PT, PT, R3, R9, RZ ;  /* 0x0000000903037210 */ /* 0x000fe40007ffe0ff */
[C---:B-----5:R-:W-:Y:S02]  /*2220*/  LEA R4, P1, R2.reuse, R4, 0x2 ;  /* 0x0000000402047211 */ /* 0x060fe400078210ff */
[----:B----4-:R-:W-:Y:S02]  /*2230*/  MOV R13, UR4 ;  /* 0x00000004000d7c02 */ /* 0x010fe40008000f00 */
[----:B------:R-:W-:Y:S02]  /*2240*/  MOV R9, UR5 ;  /* 0x0000000500097c02 */ /* 0x000fe40008000f00 */
[----:B------:R-:W-:Y:S01]  /*2250*/  LEA.HI.X R5, R2, R5, R3, 0x2, P1 ;  /* 0x0000000502057211 */ /* 0x000fe200008f1403 */
[----:B------:R-:W-:Y:S01]  /*2260*/  BSSY.RECONVERGENT B2, `(.L_x_69) ;  /* 0x0000010000027945 */ /* 0x000fe20003800200 */
[----:B------:R-:W-:-:S04]  /*2270*/  IMAD.WIDE R8, R16, 0x4, R8 ;  /* 0x0000000410087825 */ /* 0x000fc800078e0208 */
[----:B------:R-:W-:-:S04]  /*2280*/  IMAD.WIDE R4, R16, 0x4, R4 ;  /* 0x0000000410047825 */ /* 0x000fc800078e0204 */
[----:B---3--:R-:W-:-:S04]  /*2290*/  FADD R0, -R17, R12 ;  /* 0x0000000c11007221 */ /* 0x008fc80000000100 */
[----:B------:R-:W-:-:S04]  /*22a0*/  FMUL R7, R0, UR14 ;  /* 0x0000000e00077c20 */ /* 0x000fc80008400000 */
[----:B------:R-:W-:-:S04]  /*22b0*/  FMUL R0, R7, R14 ;  /* 0x0000000e07007220 */ /* 0x000fc80000400000 */
[----:B------:R-:W0:Y:S01]  /*22c0*/  FCHK P0, R0, R15 ;  /* 0x0000000f00007302 */ /* 0x000e220000000000 */
[----:B------:R-:W-:Y:S01]  /*22d0*/  FFMA R7, R6, R0, RZ ;  /* 0x0000000006077223 */ /* 0x000fe200000000ff */
[----:B------:R-:W-:-:S03]  /*22e0*/  MOV R12, UR8 ;  /* 0x00000008000c7c02 */ /* 0x000fc60008000f00 */
[----:B------:R-:W-:Y:S02]  /*22f0*/  FFMA R10, R7, -R15, R0 ;  /* 0x8000000f070a7223 */ /* 0x000fe40000000000 */
[----:B------:R-:W-:-:S04]  /*2300*/  IMAD.WIDE R12, R16, 0x4, R12 ;  /* 0x00000004100c7825 */ /* 0x000fc800078e020c */
[----:B------:R-:W-:Y:S01]  /*2310*/  FFMA R2, R6, R10, R7 ;  /* 0x0000000a06027223 */ /* 0x000fe20000000007 */
[----:B0-----:R-:W-:Y:S06]  /*2320*/  @!P0 BRA `(.L_x_70) ;  /* 0x00000000000c8947 */ /* 0x001fec0003800000 */
[----:B------:R-:W-:-:S07]  /*2330*/  MOV R2, 0x2350 ;  /* 0x0000235000027802 */ /* 0x000fce0000000f00 */
[----:B------:R-:W-:Y:S05]  /*2340*/  CALL.REL.NOINC `($__internal_0_$__cuda_sm3x_div_rn_noftz_f32_slowpath) ;  /* 0x0000001400507944 */ /* 0x000fea0003c00000 */
[----:B------:R-:W-:-:S07]  /*2350*/  MOV R2, R0 ;  /* 0x0000000000027202 */ /* 0x000fce0000000f00 */
.L_x_70:
[----:B------:R-:W-:Y:S05]  /*2360*/  BSYNC.RECONVERGENT B2 ;  /* 0x0000000000027941 */ /* 0x000fea0003800200 */
.L_x_69:
[----:B------:R0:W-:Y:S02]  /*2370*/  STL.64 [R1], R8 ;  /* 0x0000000801007387 */ /* 0x0001e40000100a00 */
[----:B0-----:R-:W0:Y:S01]  /*2380*/  LDC.64 R8, c[0x0][0x398] ;  /* 0x0000e600ff087b82 */ /* 0x001e220000000a00 */
[----:B------:R-:W-:Y:S01]  /*2390*/  FADD R3, R17, R2 ;  /* 0x0000000211037221 */ /* 0x000fe20000000000 */
[----:B0-----:R-:W-:-:S03]  /*23a0*/  IMAD.WIDE.U32 R8, R29, 0x4, R8 ;  /* 0x000000041d087825 */ /* 0x001fc600078e0008 */
[----:B------:R-:W-:-:S04]  /*23b0*/  IADD3 R6, P0, PT, R8, UR12, RZ ;  /* 0x0000000c08067c10 */ /* 0x000fc8000ff1e0ff */
[----:B------:R-:W-:Y:S02]  /*23c0*/  IADD3.X R7, PT, PT, R9, UR13, RZ, P0, !PT ;  /* 0x0000000d09077c10 */ /* 0x000fe400087fe4ff */
[----:B------:R0:W5:Y:S04]  /*23d0*/  LDL.LU.64 R8, [R1] ;  /* 0x0000000001087983 */ /* 0x0001680000300a00 */
[----:B------:R1:W-:Y:S04]  /*23e0*/  STG.E desc[UR10][R6.64], R3 ;  /* 0x0000000306007986 */ /* 0x0003e8000c10190a */
[----:B------:R-:W2:Y:S04]  /*23f0*/  LDG.E R17, desc[UR10][R4.64] ;  /* 0x0000000a04117981 */ /* 0x000ea8000c1e1900 */
[----:B------:R-:W2:Y:S01]  /*2400*/  LDG.E R0, desc[UR10][R12.64+-0x600] ;  /* 0xfffa000a0c007981 */ /* 0x000ea2000c1e1900 */
[----:B------:R-:W3:Y:S01]  /*2410*/  MUFU.RCP R10, R15 ;  /* 0x0000000f000a7308 */ /* 0x000ee20000001000 */
[----:B------:R-:W-:Y:S01]  /*2420*/  BSSY.RECONVERGENT B2, `(.L_x_71) ;  /* 0x000000e000027945 */ /* 0x000fe20003800200 */
[----:B--2---:R-:W-:-:S04]  /*2430*/  FADD R0, -R17, R0 ;  /* 0x0000000011007221 */ /* 0x004fc80000000100 */
[----:B------:R-:W-:Y:S01]  /*2440*/  FMUL R19, R0, UR14 ;  /* 0x0000000e00137c20 */ /* 0x000fe20008400000 */
[----:B---3--:R-:W-:-:S03]  /*2450*/  FFMA R0, R10, -R15, 1 ;  /* 0x3f8000000a007423 */ /* 0x008fc6000000080f */
[----:B------:R-:W-:Y:S01]  /*2460*/  FMUL R2, R19, R14 ;  /* 0x0000000e13027220 */ /* 0x000fe20000400000 */
[----:B------:R-:W-:-:S03]  /*2470*/  FFMA R0, R10, R0, R10 ;  /* 0x000000000a007223 */ /* 0x000fc6000000000a */
[----:B------:R-:W2:Y:S01]  /*2480*/  FCHK P0, R2, R15 ;  /* 0x0000000f02007302 */ /* 0x000ea20000000000 */
[----:B------:R-:W-:-:S04]  /*2490*/  FFMA R19, R0, R2, RZ ;  /* 0x0000000200137223 */ /* 0x000fc800000000ff */
[----:B-1----:R-:W-:-:S04]  /*24a0*/  FFMA R6, R19, -R15, R2 ;  /* 0x8000000f13067223 */ /* 0x002fc80000000002 */
[----:B------:R-:W-:Y:S01]  /*24b0*/  FFMA R0, R0, R6, R19 ;  /* 0x0000000600007223 */ /* 0x000fe20000000013 */
[----:B0-2---:R-:W-:Y:S06]  /*24c0*/  @!P0 BRA `(.L_x_72) ;  /* 0x00000000000c8947 */ /* 0x005fec0003800000 */
[----:B------:R-:W-:Y:S02]  /*24d0*/  MOV R0, R2 ;  /* 0x0000000200007202 */ /* 0x000fe40000000f00 */
[----:B------:R-:W-:-:S07]  /*24e0*/  MOV R2, 0x2500 ;  /* 0x0000250000027802 */ /* 0x000fce0000000f00 */
[----:B-----5:R-:W-:Y:S05]  /*24f0*/  CALL.REL.NOINC `($__internal_0_$__cuda_sm3x_div_rn_noftz_f32_slowpath) ;  /* 0x0000001000e47944 */ /* 0x020fea0003c00000 */
.L_x_72:
[----:B------:R-:W-:Y:S05]  /*2500*/  BSYNC.RECONVERGENT B2 ;  /* 0x0000000000027941 */ /* 0x000fea0003800200 */
.L_x_71:
[----:B------:R-:W-:-:S05]  /*2510*/  FADD R3, R17, R0 ;  /* 0x0000000011037221 */ /* 0x000fca0000000000 */
[----:B-----5:R0:W-:Y:S04]  /*2520*/  STG.E desc[UR10][R8.64+-0x600], R3 ;  /* 0xfffa000308007986 */ /* 0x0201e8000c10190a */
[----:B------:R-:W2:Y:S04]  /*2530*/  LDG.E R17, desc[UR10][R4.64+0x200] ;  /* 0x0002000a04117981 */ /* 0x000ea8000c1e1900 */
[----:B------:R-:W2:Y:S01]  /*2540*/  LDG.E R0, desc[UR10][R12.64+-0x400] ;  /* 0xfffc000a0c007981 */ /* 0x000ea2000c1e1900 */
[----:B------:R-:W1:Y:S01]  /*2550*/  MUFU.RCP R6, R15 ;  /* 0x0000000f00067308 */ /* 0x000e620000001000 */
[----:B------:R-:W-:Y:S01]  /*2560*/  BSSY.RECONVERGENT B2, `(.L_x_73) ;  /* 0x000000e000027945 */ /* 0x000fe20003800200 */
[----:B-1----:R-:W-:Y:S01]  /*2570*/  FFMA R19, R6, -R15, 1 ;  /* 0x3f80000006137423 */ /* 0x002fe2000000080f */
[----:B--2---:R-:W-:-:S04]  /*2580*/  FADD R0, -R17, R0 ;  /* 0x0000000011007221 */ /* 0x004fc80000000100 */
[----:B------:R-:W-:Y:S01]  /*2590*/  FMUL R7, R0, UR14 ;  /* 0x0000000e00077c20 */ /* 0x000fe20008400000 */
[----:B------:R-:W-:-:S03]  /*25a0*/  FFMA R0, R6, R19, R6 ;  /* 0x0000001306007223 */ /* 0x000fc60000000006 */
[----:B------:R-:W-:-:S04]  /*25b0*/  FMUL R2, R7, R14 ;  /* 0x0000000e07027220 */ /* 0x000fc80000400000 */
[----:B------:R-:W1:Y:S01]  /*25c0*/  FCHK P0, R2, R15 ;  /* 0x0000000f02007302 */ /* 0x000e620000000000 */
[----:B------:R-:W-:-:S04]  /*25d0*/  FFMA R7, R0, R2, RZ ;  /* 0x0000000200077223 */ /* 0x000fc800000000ff */
[----:B------:R-:W-:-:S04]  /*25e0*/  FFMA R6, R7, -R15, R2 ;  /* 0x8000000f07067223 */ /* 0x000fc80000000002 */
[----:B------:R-:W-:Y:S01]  /*25f0*/  FFMA R0, R0, R6, R7 ;  /* 0x0000000600007223 */ /* 0x000fe20000000007 */
[----:B01----:R-:W-:Y:S06]  /*2600*/  @!P0 BRA `(.L_x_74) ;  /* 0x00000000000c8947 */ /* 0x003fec0003800000 */
[----:B------:R-:W-:Y:S02]  /*2610*/  MOV R0, R2 ;  /* 0x0000000200007202 */ /* 0x000fe40000000f00 */
[----:B------:R-:W-:-:S07]  /*2620*/  MOV R2, 0x2640 ;  /* 0x0000264000027802 */ /* 0x000fce0000000f00 */
[----:B------:R-:W-:Y:S05]  /*2630*/  CALL.REL.NOINC `($__internal_0_$__cuda_sm3x_div_rn_noftz_f32_slowpath) ;  /* 0x0000001000947944 */ /* 0x000fea0003c00000 */
.L_x_74:
[----:B------:R-:W-:Y:S05]  /*2640*/  BSYNC.RECONVERGENT B2 ;  /* 0x0000000000027941 */ /* 0x000fea0003800200 */
.L_x_73:
[----:B------:R-:W-:-:S05]  /*2650*/  FADD R3, R17, R0 ;  /* 0x0000000011037221 */ /* 0x000fca0000000000 */
[----:B------:R0:W-:Y:S04]  /*2660*/  STG.E desc[UR10][R8.64+-0x400], R3 ;  /* 0xfffc000308007986 */ /* 0x0001e8000c10190a */
        /* <DEDUP_REMOVED lines=17> */
.L_x_76:
[----:B------:R-:W-:Y:S05]  /*2780*/  BSYNC.RECONVERGENT B2 ;  /* 0x0000000000027941 */ /* 0x000fea0003800200 */
.L_x_75:
        /* <DEDUP_REMOVED lines=19> */
.L_x_78:
[----:B------:R-:W-:Y:S05]  /*28c0*/  BSYNC.RECONVERGENT B2 ;  /* 0x0000000000027941 */ /* 0x000fea0003800200 */
.L_x_77:
        /* <DEDUP_REMOVED lines=19> */
.L_x_80:
[----:B------:R-:W-:Y:S05]  /*2a00*/  BSYNC.RECONVERGENT B2 ;  /* 0x0000000000027941 */ /* 0x000fea0003800200 */
.L_x_79:
        /* <DEDUP_REMOVED lines=19> */
.L_x_82:
[----:B------:R-:W-:Y:S05]  /*2b40*/  BSYNC.RECONVERGENT B2 ;  /* 0x0000000000027941 */ /* 0x000fea0003800200 */
.L_x_81:
        /* <DEDUP_REMOVED lines=19> */
.L_x_84:
[----:B------:R-:W-:Y:S05]  /*2c80*/  BSYNC.RECONVERGENT B2 ;  /* 0x0000000000027941 */ /* 0x000fea0003800200 */
.L_x_83:
[----:B------:R-:W-:Y:S01]  /*2c90*/  FADD R3, R4, R0 ;  /* 0x0000000004037221 */ /* 0x000fe20000000000 */
[----:B------:R-:W-:Y:S01]  /*2ca0*/  IADD3 R11, PT, PT, R11, 0x8, RZ ;  /* 0x000000080b0b7810 */ /* 0x000fe20007ffe0ff */
[----:B------:R-:W-:Y:S01]  /*2cb0*/  UIADD3 UR12, UP0, UPT, UR12, 0x1000, URZ ;  /* 0x000010000c0c7890 */ /* 0x000fe2000ff1e0ff */
[----:B------:R-:W-:Y:S02]  /*2cc0*/  IADD3 R16, PT, PT, R16, 0x400, RZ ;  /* 0x0000040010107810 */ /* 0x000fe40007ffe0ff */
[----:B------:R0:W-:Y:S01]  /*2cd0*/  STG.E desc[UR10][R8.64+0x600], R3 ;  /* 0x0006000308007986 */ /* 0x0001e2000c10190a */
[----:B------:R-:W-:Y:S01]  /*2ce0*/  ISETP.NE.AND P0, PT, R11, RZ, PT ;  /* 0x000000ff0b00720c */ /* 0x000fe20003f05270 */
[----:B------:R-:W-:-:S12]  /*2cf0*/  UIADD3.X UR13, UPT, UPT, URZ, UR13, URZ, UP0, !UPT ;  /* 0x0000000dff0d7290 */ /* 0x000fd800087fe4ff */
[----:B0-----:R-:W-:Y:S05]  /*2d00*/  @P0 BRA `(.L_x_85) ;  /* 0xfffffff000f40947 */ /* 0x001fea000383ffff */
.L_x_68:
[----:B------:R-:W0:Y:S02]  /*2d10*/  LDCU UR7, c[0x0][0x388] ;  /* 0x00007100ff0777ac */ /* 0x000e240008000800 */
[----:B0-----:R-:W-:-:S06]  /*2d20*/  ULOP3.LUT UP0, UR9, UR7, 0x7, URZ, 0xc0, !UPT ;  /* 0x0000000707097892 */ /* 0x001fcc000f80c0ff */
[----:B------:R-:W-:-:S13]  /*2d30*/  PLOP3.LUT P0, PT, PT, PT, UP0, 0x80, 0x8 ;  /* 0x000000000008781c */ /* 0x000fda0003f0f008 */
[----:B------:R-:W-:Y:S05]  /*2d40*/  @!P0 EXIT ;  /* 0x000000000000894d */ /* 0x000fea0003800000 */
[----:B------:R-:W-:Y:S02]  /*2d50*/  UISETP.GE.U32.AND UP0, UPT, UR9, 0x4, UPT ;  /* 0x000000040900788c */ /* 0x000fe4000bf06070 */
[----:B------:R-:W-:-:S07]  /*2d60*/  ULOP3.LUT UR7, UR7, 0x3, URZ, 0xc0, !UPT ;  /* 0x0000000307077892 */ /* 0x000fce000f8ec0ff */
[----:B------:R-:W-:Y:S05]  /*2d70*/  BRA.U !UP0, `(.L_x_86) ;  /* 0x0000000508747547 */ /* 0x000fea000b800000 */
[----:B------:R-:W-:Y:S01]  /*2d80*/  LEA R4, R18, R29, 0x7 ;  /* 0x0000001d12047211 */ /* 0x000fe200078e38ff */
[----:B------:R-:W0:Y:S01]  /*2d90*/  LDC.64 R2, c[0x0][0x390] ;  /* 0x0000e400ff027b82 */ /* 0x000e220000000a00 */
[----:B------:R-:W1:Y:S03]  /*2da0*/  LDCU UR4, c[0x0][0x38c] ;  /* 0x00007180ff0477ac */ /* 0x000e660008000800 */
[----:B------:R-:W-:-:S04]  /*2db0*/  IMAD.WIDE R12, R4, 0x4, R24 ;  /* 0x00000004040c7825 */ /* 0x000fc800078e0218 */
[----:B------:R-:W-:Y:S01]  /*2dc0*/  IMAD.WIDE R8, R4, 0x4, R22 ;  /* 0x0000000404087825 */ /* 0x000fe200078e0216 */
        /* <DEDUP_REMOVED lines=17> */
.L_x_88:
[----:B------:R-:W-:Y:S05]  /*2ee0*/  BSYNC.RECONVERGENT B2 ;  /* 0x0000000000027941 */ /* 0x000fea0003800200 */
.L_x_87:
[----:B------:R-:W-:Y:S01]  /*2ef0*/  FADD R7, R5, R0 ;  /* 0x0000000005077221 */ /* 0x000fe20000000000 */
[----:B------:R-:W-:Y:S01]  /*2f00*/  IMAD.WIDE R4, R4, 0x4, R26 ;  /* 0x0000000404047825 */ /* 0x000fe200078e021a */
[----:B------:R-:W0:Y:S01]  /*2f10*/  LDC.64 R2, c[0x0][0x390] ;  /* 0x0000e400ff027b82 */ /* 0x000e220000000a00 */
[----:B------:R-:W1:Y:S03]  /*2f20*/  LDCU UR4, c[0x0][0x38c] ;  /* 0x00007180ff0477ac */ /* 0x000e660008000800 */
[----:B------:R2:W-:Y:S04]  /*2f30*/  STG.E desc[UR10][R4.64], R7 ;  /* 0x0000000704007986 */ /* 0x0005e8000c10190a */
[----:B------:R-:W3:Y:S04]  /*2f40*/  LDG.E R11, desc[UR10][R12.64+0x200] ;  /* 0x0002000a0c0b7981 */ /* 0x000ee8000c1e1900 */
[----:B------:R-:W3:Y:S01]  /*2f50*/  LDG.E R0, desc[UR10][R8.64+0x200] ;  /* 0x0002000a08007981 */ /* 0x000ee2000c1e1900 */
[----:B------:R-:W-:Y:S01]  /*2f60*/  BSSY.RECONVERGENT B2, `(.L_x_89) ;  /* 0x000000f000027945 */ /* 0x000fe20003800200 */
[----:B0-----:R-:W0:Y:S02]  /*2f70*/  MUFU.RCP R6, R3 ;  /* 0x0000000300067308 */ /* 0x001e240000001000 */
[----:B0-----:R-:W-:Y:S01]  /*2f80*/  FFMA R17, R6, -R3, 1 ;  /* 0x3f80000006117423 */ /* 0x001fe20000000803 */
[----:B---3--:R-:W-:-:S04]  /*2f90*/  FADD R0, -R11, R0 ;  /* 0x000000000b007221 */ /* 0x008fc80000000100 */
[----:B-1----:R-:W-:Y:S01]  /*2fa0*/  FMUL R15, R0, UR4 ;  /* 0x00000004000f7c20 */ /* 0x002fe20008400000 */
[----:B------:R-:W-:-:S03]  /*2fb0*/  FFMA R0, R6, R17, R6 ;  /* 0x0000001106007223 */ /* 0x000fc60000000006 */
[----:B------:R-:W-:-:S04]  /*2fc0*/  FMUL R15, R15, R2 ;  /* 0x000000020f0f7220 */ /* 0x000fc80000400000 */
[----:B------:R-:W0:Y:S01]  /*2fd0*/  FCHK P0, R15, R3 ;  /* 0x000000030f007302 */ /* 0x000e220000000000 */
[----:B------:R-:W-:-:S04]  /*2fe0*/  FFMA R2, R0, R15, RZ ;  /* 0x0000000f00027223 */ /* 0x000fc800000000ff */
[----:B--2---:R-:W-:-:S04]  /*2ff0*/  FFMA R7, R2, -R3, R15 ;  /* 0x8000000302077223 */ /* 0x004fc8000000000f */
[----:B------:R-:W-:Y:S01]  /*3000*/  FFMA R0, R0, R7, R2 ;  /* 0x0000000700007223 */ /* 0x000fe20000000002 */
[----:B0-----:R-:W-:Y:S06]  /*3010*/  @!P0 BRA `(.L_x_90) ;  /* 0x00000000000c8947 */ /* 0x001fec0003800000 */
[----:B------:R-:W-:Y:S02]  /*3020*/  MOV R0, R15 ;  /* 0x0000000f00007202 */ /* 0x000fe40000000f00 */
[----:B------:R-:W-:-:S07]  /*3030*/  MOV R2, 0x3050 ;  /* 0x0000305000027802 */ /* 0x000fce0000000f00 */
[----:B------:R-:W-:Y:S05]  /*3040*/  CALL.REL.NOINC `($__internal_0_$__cuda_sm3x_div_rn_noftz_f32_slowpath) ;  /* 0x0000000800107944 */ /* 0x000fea0003c00000 */
.L_x_90:
[----:B------:R-:W-:Y:S05]  /*3050*/  BSYNC.RECONVERGENT B2 ;  /* 0x0000000000027941 */ /* 0x000fea0003800200 */
.L_x_89:
[----:B------:R-:W-:Y:S01]  /*3060*/  FADD R7, R11, R0 ;  /* 0x000000000b077221 */ /* 0x000fe20000000000 */
        /* <DEDUP_REMOVED lines=20> */
.L_x_92:
[----:B------:R-:W-:Y:S05]  /*31b0*/  BSYNC.RECONVERGENT B2 ;  /* 0x0000000000027941 */ /* 0x000fea0003800200 */
.L_x_91:
        /* <DEDUP_REMOVED lines=15> */
[----:B------:R-:W-:-:S04]  /*32b0*/  FFMA R7, R2, -R3, R15 ;  /* 0x8000000302077223 */ /* 0x000fc8000000000f */
[----:B------:R-:W-:Y:S01]  /*32c0*/  FFMA R0, R0, R7, R2 ;  /* 0x0000000700007223 */ /* 0x000fe20000000002 */
[----:B0-2---:R-:W-:Y:S06]  /*32d0*/  @!P0 BRA `(.L_x_94) ;  /* 0x00000000000c8947 */ /* 0x005fec0003800000 */
[----:B------:R-:W-:Y:S02]  /*32e0*/  MOV R0, R15 ;  /* 0x0000000f00007202 */ /* 0x000fe40000000f00 */
[----:B------:R-:W-:-:S07]  /*32f0*/  MOV R2, 0x3310 ;  /* 0x0000331000027802 */ /* 0x000fce0000000f00 */
[----:B------:R-:W-:Y:S05]  /*3300*/  CALL.REL.NOINC `($__internal_0_$__cuda_sm3x_div_rn_noftz_f32_slowpath) ;  /* 0x0000000400607944 */ /* 0x000fea0003c00000 */
.L_x_94:
[----:B------:R-:W-:Y:S05]  /*3310*/  BSYNC.RECONVERGENT B2 ;  /* 0x0000000000027941 */ /* 0x000fea0003800200 */
.L_x_93:
[----:B------:R-:W-:Y:S01]  /*3320*/  FADD R3, R12, R0 ;  /* 0x000000000c037221 */ /* 0x000fe20000000000 */
[----:B------:R-:W-:-:S04]  /*3330*/  IADD3 R18, PT, PT, R18, 0x4, RZ ;  /* 0x0000000412127810 */ /* 0x000fc80007ffe0ff */
[----:B------:R0:W-:Y:S03]  /*3340*/  STG.E desc[UR10][R4.64+0x600], R3 ;  /* 0x0006000304007986 */ /* 0x0001e6000c10190a */
.L_x_86:
[----:B------:R-:W-:-:S13]  /*3350*/  ISETP.NE.AND P0, PT, RZ, UR7, PT ;  /* 0x00000007ff007c0c */ /* 0x000fda000bf05270 */
[----:B------:R-:W-:Y:S05]  /*3360*/  @!P0 EXIT ;  /* 0x000000000000894d */ /* 0x000fea0003800000 */
[----:B------:R-:W-:-:S09]  /*3370*/  UISETP.NE.AND UP0, UPT, UR7, 0x1, UPT ;  /* 0x000000010700788c */ /* 0x000fd2000bf05270 */
[----:B------:R-:W-:Y:S05]  /*3380*/  BRA.U !UP0, `(.L_x_95) ;  /* 0x0000000108c47547 */ /* 0x000fea000b800000 */
[----:B0-----:R-:W-:Y:S01]  /*3390*/  LEA R4, R18, R29, 0x7 ;  /* 0x0000001d12047211 */ /* 0x001fe200078e38ff */
        /* <DEDUP_REMOVED lines=21> */
.L_x_97:
[----:B------:R-:W-:Y:S05]  /*34f0*/  BSYNC.RECONVERGENT B2 ;  /* 0x0000000000027941 */ /* 0x000fea0003800200 */
.L_x_96:
        /* <DEDUP_REMOVED lines=22> */
.L_x_99:
[----:B------:R-:W-:Y:S05]  /*3660*/  BSYNC.RECONVERGENT B2 ;  /* 0x0000000000027941 */ /* 0x000fea0003800200 */
.L_x_98:
[----:B------:R-:W-:Y:S01]  /*3670*/  FADD R3, R12, R0 ;  /* 0x000000000c037221 */ /* 0x000fe20000000000 */
[----:B------:R-:W-:-:S04]  /*3680*/  IADD3 R18, PT, PT, R18, 0x2, RZ ;  /* 0x0000000212127810 */ /* 0x000fc80007ffe0ff */
[----:B------:R1:W-:Y:S03]  /*3690*/  STG.E desc[UR10][R4.64+0x200], R3 ;  /* 0x0002000304007986 */ /* 0x0003e6000c10190a */
.L_x_95:
[----:B------:R-:W2:Y:S02]  /*36a0*/  LDC R0, c[0x0][0x388] ;  /* 0x0000e200ff007b82 */ /* 0x000ea40000000800 */
[----:B--2---:R-:W-:-:S04]  /*36b0*/  LOP3.LUT R0, R0, 0x1, RZ, 0xc0, !PT ;  /* 0x0000000100007812 */ /* 0x004fc800078ec0ff */
[----:B------:R-:W-:-:S13]  /*36c0*/  ISETP.NE.U32.AND P0, PT, R0, 0x1, PT ;  /* 0x000000010000780c */ /* 0x000fda0003f05070 */
[----:B------:R-:W-:Y:S05]  /*36d0*/  @P0 EXIT ;  /* 0x000000000000094d */ /* 0x000fea0003800000 */
[----:B------:R-:W-:Y:S01]  /*36e0*/  LEA R18, R18, R29, 0x7 ;  /* 0x0000001d12127211 */ /* 0x000fe200078e38ff */
[----:B------:R-:W2:Y:S01]  /*36f0*/  LDC.64 R8, c[0x0][0x390] ;  /* 0x0000e400ff087b82 */ /* 0x000ea20000000a00 */
[----:B------:R-:W3:Y:S03]  /*3700*/  LDCU UR4, c[0x0][0x38c] ;  /* 0x00007180ff0477ac */ /* 0x000ee60008000800 */
[----:B01----:R-:W-:-:S04]  /*3710*/  IMAD.WIDE R4, R18, 0x4, R24 ;  /* 0x0000000412047825 */ /* 0x003fc800078e0218 */
[----:B------:R-:W-:Y:S02]  /*3720*/  IMAD.WIDE R22, R18, 0x4, R22 ;  /* 0x0000000412167825 */ /* 0x000fe400078e0216 */
[----:B------:R-:W4:Y:S04]  /*3730*/  LDG.E R4, desc[UR10][R4.64] ;  /* 0x0000000a04047981 */ /* 0x000f28000c1e1900 */
[----:B------:R-:W4:Y:S01]  /*3740*/  LDG.E R23, desc[UR10][R22.64] ;  /* 0x0000000a16177981 */ /* 0x000f22000c1e1900 */
[----:B------:R-:W-:Y:S01]  /*3750*/  BSSY.RECONVERGENT B2, `(.L_x_100) ;  /* 0x000000f000027945 */ /* 0x000fe20003800200 */
[----:B--2---:R-:W0:Y:S02]  /*3760*/  MUFU.RCP R2, R9 ;  /* 0x0000000900027308 */ /* 0x004e240000001000 */
[----:B0-----:R-:W-:Y:S01]  /*3770*/  FFMA R11, R2, -R9, 1 ;  /* 0x3f800000020b7423 */ /* 0x001fe20000000809 */
[----:B----4-:R-:W-:-:S04]  /*3780*/  FADD R0, -R4, R23 ;  /* 0x0000001704007221 */ /* 0x010fc80000000100 */
[----:B---3--:R-:W-:Y:S01]  /*3790*/  FMUL R3, R0, UR4 ;  /* 0x0000000400037c20 */ /* 0x008fe20008400000 */
        /* <DEDUP_REMOVED lines=10> */
.L_x_101:
[----:B------:R-:W-:Y:S05]  /*3840*/  BSYNC.RECONVERGENT B2 ;  /* 0x0000000000027941 */ /* 0x000fea0003800200 */
.L_x_100:
[----:B------:R-:W-:Y:S01]  /*3850*/  FADD R3, R4, R0 ;  /* 0x0000000004037221 */ /* 0x000fe20000000000 */
[----:B------:R-:W-:-:S05]  /*3860*/  IMAD.WIDE R18, R18, 0x4, R26 ;  /* 0x0000000412127825 */ /* 0x000fca00078e021a */
[----:B------:R-:W-:Y:S01]  /*3870*/  STG.E desc[UR10][R18.64], R3 ;  /* 0x0000000312007986 */ /* 0x000fe2000c10190a */
[----:B------:R-:W-:Y:S05]  /*3880*/  EXIT ;  /* 0x000000000000794d */ /* 0x000fea0003800000 */
        .weak           $__internal_0_$__cuda_sm3x_div_rn_noftz_f32_slowpath
        .type           $__internal_0_$__cuda_sm3x_div_rn_noftz_f32_slowpath,@function
        .size           $__internal_0_$__cuda_sm3x_div_rn_noftz_f32_slowpath,(.L_x_245 - $__internal_0_$__cuda_sm3x_div_rn_noftz_f32_slowpath)
$__internal_0_$__cuda_sm3x_div_rn_noftz_f32_slowpath:
[----:B------:R-:W0:Y:S01]  /*3890*/  LDC R20, c[0x0][0x394] ;  /* 0x0000e500ff147b82 */ /* 0x000e220000000800 */
[----:B------:R-:W-:Y:S01]  /*38a0*/  SHF.R.U32.HI R19, RZ, 0x17, R0 ;  /* 0x00000017ff137819 */ /* 0x000fe20000011600 */
[----:B------:R-:W-:Y:S03]  /*38b0*/  BSSY.RECONVERGENT B0, `(.L_x_102) ;  /* 0x0000065000007945 */ /* 0x000fe60003800200 */
[----:B------:R-:W-:-:S04]  /*38c0*/  LOP3.LUT R19, R19, 0xff, RZ, 0xc0, !PT ;  /* 0x000000ff13137812 */ /* 0x000fc800078ec0ff */
[----:B------:R-:W-:Y:S02]  /*38d0*/  IADD3 R7, PT, PT, R19, -0x1, RZ ;  /* 0xffffffff13077810 */ /* 0x000fe40007ffe0ff */
[----:B0-----:R-:W-:Y:S02]  /*38e0*/  SHF.R.U32.HI R28, RZ, 0x17, R20 ;  /* 0x00000017ff1c7819 */ /* 0x001fe40000011614 */
[----:B------:R-:W-:Y:S02]  /*38f0*/  MOV R6, R20 ;  /* 0x0000001400067202 */ /* 0x000fe40000000f00 */
[----:B------:R-:W-:-:S04]  /*3900*/  LOP3.LUT R28, R28, 0xff, RZ, 0xc0, !PT ;  /* 0x000000ff1c1c7812 */ /* 0x000fc800078ec0ff */
[----:B------:R-:W-:-:S04]  /*3910*/  IADD3 R10, PT, PT, R28, -0x1, RZ ;  /* 0xffffffff1c0a7810 */ /* 0x000fc80007ffe0ff */
[----:B------:R-:W-:-:S04]  /*3920*/  ISETP.GT.U32.AND P0, PT, R10, 0xfd, PT ;  /* 0x000000fd0a00780c */ /* 0x000fc80003f04070 */
[----:B------:R-:W-:-:S13]  /*3930*/  ISETP.GT.U32.OR P0, PT, R7, 0xfd, P0 ;  /* 0x000000fd0700780c */ /* 0x000fda0000704470 */
[----:B------:R-:W-:Y:S01]  /*3940*/  @!P0 MOV R3, RZ ;  /* 0x000000ff00038202 */ /* 0x000fe20000000f00 */
[----:B------:R-:W-:Y:S06]  /*3950*/  @!P0 BRA `(.L_x_103) ;  /* 0x00000000005c8947 */ /* 0x000fec0003800000 */
[----:B------:R-:W-:Y:S02]  /*3960*/  FSETP.GTU.FTZ.AND P0, PT, |R0|, +INF , PT ;  /* 0x7f8000000000780b */ /* 0x000fe40003f1c200 */
[----:B------:R-:W-:-:S04]  /*3970*/  FSETP.GTU.FTZ.AND P1, PT, |R20|, +INF , PT ;  /* 0x7f8000001400780b */ /* 0x000fc80003f3c200 */
[----:B------:R-:W-:-:S13]  /*3980*/  PLOP3.LUT P0, PT, P0, P1, PT, 0xf8, 0x8f ;  /* 0x00000000008f781c */ /* 0x000fda0000703f70 */
[----:B------:R-:W-:Y:S05]  /*3990*/  @P0 BRA `(.L_x_104) ;  /* 0x0000000400500947 */ /* 0x000fea0003800000 */
[----:B------:R-:W-:-:S13]  /*39a0*/  LOP3.LUT P0, RZ, R6, 0x7fffffff, R0, 0xc8, !PT ;  /* 0x7fffffff06ff7812 */ /* 0x000fda000780c800 */
[----:B------:R-:W-:Y:S05]  /*39b0*/  @!P0 BRA `(.L_x_105) ;  /* 0x0000000400408947 */ /* 0x000fea0003800000 */
[----:B------:R-:W-:Y:S02]  /*39c0*/  FSETP.NEU.FTZ.AND P2, PT, |R0|, +INF , PT ;  /* 0x7f8000000000780b */ /* 0x000fe40003f5d200 */
[----:B------:R-:W-:Y:S02]  /*39d0*/  FSETP.NEU.FTZ.AND P1, PT, |R20|, +INF , PT ;  /* 0x7f8000001400780b */ /* 0x000fe40003f3d200 */
[----:B------:R-:W-:-:S11]  /*39e0*/  FSETP.NEU.FTZ.AND P0, PT, |R0|, +INF , PT ;  /* 0x7f8000000000780b */ /* 0x000fd60003f1d200 */
[----:B------:R-:W-:Y:S05]  /*39f0*/  @!P1 BRA !P2, `(.L_x_105) ;  /* 0x0000000400309947 */ /* 0x000fea0005000000 */
[----:B------:R-:W-:-:S04]  /*3a00*/  LOP3.LUT P2, RZ, R0, 0x7fffffff, RZ, 0xc0, !PT ;  /* 0x7fffffff00ff7812 */ /* 0x000fc8000784c0ff */
[----:B------:R-:W-:-:S13]  /*3a10*/  PLOP3.LUT P1, PT, P1, P2, PT, 0x2f, 0xf2 ;  /* 0x0000000000f2781c */ /* 0x000fda0000f24577 */
[----:B------:R-:W-:Y:S05]  /*3a20*/  @P1 BRA `(.L_x_106) ;  /* 0x00000004001c1947 */ /* 0x000fea0003800000 */
[----:B------:R-:W-:-:S04]  /*3a30*/  LOP3.LUT P1, RZ, R6, 0x7fffffff, RZ, 0xc0, !PT ;  /* 0x7fffffff06ff7812 */ /* 0x000fc8000782c0ff */
[----:B------:R-:W-:-:S13]  /*3a40*/  PLOP3.LUT P0, PT, P0, P1, PT, 0x2f, 0xf2 ;  /* 0x0000000000f2781c */ /* 0x000fda0000702577 */
[----:B------:R-:W-:Y:S05]  /*3a50*/  @P0 BRA `(.L_x_107) ;  /* 0x0000000400040947 */ /* 0x000fea0003800000 */
[----:B------:R-:W-:Y:S02]  /*3a60*/  ISETP.GE.AND P0, PT, R7, RZ, PT ;  /* 0x000000ff0700720c */ /* 0x000fe40003f06270 */
[----:B------:R-:W-:-:S11]  /*3a70*/  ISETP.GE.AND P1, PT, R10, RZ, PT ;  /* 0x000000ff0a00720c */ /* 0x000fd60003f26270 */
[----:B------:R-:W-:Y:S01]  /*3a80*/  @P0 MOV R3, RZ ;  /* 0x000000ff00030202 */ /* 0x000fe20000000f00 */
[----:B------:R-:W-:Y:S01]  /*3a90*/  @!P0 FFMA R0, R0, 1.84467440737095516160e+19, RZ ;  /* 0x5f80000000008823 */ /* 0x000fe200000000ff */
[----:B------:R-:W-:Y:S01]  /*3aa0*/  @!P0 MOV R3, 0xffffffc0 ;  /* 0xffffffc000038802 */ /* 0x000fe20000000f00 */
[----:B------:R-:W-:-:S03]  /*3ab0*/  @!P1 FFMA R6, R20, 1.84467440737095516160e+19, RZ ;  /* 0x5f80000014069823 */ /* 0x000fc600000000ff */
[----:B------:R-:W-:-:S07]  /*3ac0*/  @!P1 IADD3 R3, PT, PT, R3, 0x40, RZ ;  /* 0x0000004003039810 */ /* 0x000fce0007ffe0ff */
.L_x_103:
[----:B------:R-:W-:Y:S01]  /*3ad0*/  LEA R10, R28, 0xc0800000, 0x17 ;  /* 0xc08000001c0a7811 */ /* 0x000fe200078eb8ff */
[----:B------:R-:W-:Y:S01]  /*3ae0*/  BSSY.RECONVERGENT B1, `(.L_x_108) ;  /* 0x0000036000017945 */ /* 0x000fe20003800200 */
[----:B------:R-:W-:Y:S02]  /*3af0*/  IADD3 R19, PT, PT, R19, -0x7f, RZ ;  /* 0xffffff8113137810 */ /* 0x000fe40007ffe0ff */
[----:B------:R-:W-:-:S03]  /*3b00*/  IADD3 R10, PT, PT, -R10, R6, RZ ;  /* 0x000000060a0a7210 */ /* 0x000fc60007ffe1ff */
[C---:B------:R-:W-:Y:S01]  /*3b10*/  IMAD R0, R19.reuse, -0x800000, R0 ;  /* 0xff80000013007824 */ /* 0x040fe200078e0200 */
[----:B------:R0:W1:Y:S01]  /*3b20*/  MUFU.RCP R6, R10 ;  /* 0x0000000a00067308 */ /* 0x0000620000001000 */
[----:B------:R-:W-:-:S04]  /*3b30*/  IADD3 R19, PT, PT, R19, 0x7f, -R28 ;  /* 0x0000007f13137810 */ /* 0x000fc80007ffe81c */
[----:B------:R-:W-:Y:S01]  /*3b40*/  IADD3 R19, PT, PT, R19, R3, RZ ;  /* 0x0000000313137210 */ /* 0x000fe20007ffe0ff */
[----:B0-----:R-:W-:-:S04]  /*3b50*/  FADD.FTZ R10, -R10, -RZ ;  /* 0x800000ff0a0a7221 */ /* 0x001fc80000010100 */
[----:B-1----:R-:W-:-:S04]  /*3b60*/  FFMA R7, R6, R10, 1 ;  /* 0x3f80000006077423 */ /* 0x002fc8000000000a */
[----:B------:R-:W-:-:S04]  /*3b70*/  FFMA R6, R6, R7, R6 ;  /* 0x0000000706067223 */ /* 0x000fc80000000006 */
[----:B------:R-:W-:-:S04]  /*3b80*/  FFMA R7, R0, R6, RZ ;  /* 0x0000000600077223 */ /* 0x000fc800000000ff */
[----:B------:R-:W-:-:S04]  /*3b90*/  FFMA R20, R10, R7, R0 ;  /* 0x000000070a147223 */ /* 0x000fc80000000000 */
[----:B------:R-:W-:-:S04]  /*3ba0*/  FFMA R7, R6, R20, R7 ;  /* 0x0000001406077223 */ /* 0x000fc80000000007 */
[----:B------:R-:W-:-:S04]  /*3bb0*/  FFMA R0, R10, R7, R0 ;  /* 0x000000070a007223 */ /* 0x000fc80000000000 */
[----:B------:R-:W-:-:S05]  /*3bc0*/  FFMA R10, R6, R0, R7 ;  /* 0x00000000060a7223 */ /* 0x000fca0000000007 */
[----:B------:R-:W-:-:S04]  /*3bd0*/  SHF.R.U32.HI R20, RZ, 0x17, R10 ;  /* 0x00000017ff147819 */ /* 0x000fc8000001160a */
[----:B------:R-:W-:-:S04]  /*3be0*/  LOP3.LUT R3, R20, 0xff, RZ, 0xc0, !PT ;  /* 0x000000ff14037812 */ /* 0x000fc800078ec0ff */
[----:B------:R-:W-:-:S04]  /*3bf0*/  IADD3 R3, PT, PT, R3, R19, RZ ;  /* 0x0000001303037210 */ /* 0x000fc80007ffe0ff */
[----:B------:R-:W-:-:S04]  /*3c00*/  IADD3 R20, PT, PT, R3, -0x1, RZ ;  /* 0xffffffff03147810 */ /* 0x000fc80007ffe0ff */
[----:B------:R-:W-:-:S13]  /*3c10*/  ISETP.GE.U32.AND P0, PT, R20, 0xfe, PT ;  /* 0x000000fe1400780c */ /* 0x000fda0003f06070 */
[----:B------:R-:W-:Y:S05]  /*3c20*/  @!P0 BRA `(.L_x_109) ;  /* 0x0000000000808947 */ /* 0x000fea0003800000 */
[----:B------:R-:W-:-:S13]  /*3c30*/  ISETP.GT.AND P0, PT, R3, 0xfe, PT ;  /* 0x000000fe0300780c */ /* 0x000fda0003f04270 */
[----:B------:R-:W-:Y:S05]  /*3c40*/  @P0 BRA `(.L_x_110) ;  /* 0x00000000006c0947 */ /* 0x000fea0003800000 */
[----:B------:R-:W-:-:S13]  /*3c50*/  ISETP.GE.AND P0, PT, R3, 0x1, PT ;  /* 0x000000010300780c */ /* 0x000fda0003f06270 */
[----:B------:R-:W-:Y:S05]  /*3c60*/  @P0 BRA `(.L_x_111) ;  /* 0x0000000000740947 */ /* 0x000fea0003800000 */
[----:B------:R-:W-:Y:S02]  /*3c70*/  ISETP.GE.AND P0, PT, R3, -0x18, PT ;  /* 0xffffffe80300780c */ /* 0x000fe40003f06270 */
[----:B------:R-:W-:-:S11]  /*3c80*/  LOP3.LUT R10, R10, 0x80000000, RZ, 0xc0, !PT ;  /* 0x800000000a0a7812 */ /* 0x000fd600078ec0ff */
[----:B------:R-:W-:Y:S05]  /*3c90*/  @!P0 BRA `(.L_x_111) ;  /* 0x0000000000688947 */ /* 0x000fea0003800000 */
[CCC-:B------:R-:W-:Y:S01]  /*3ca0*/  FFMA.RZ R19, R6.reuse, R0.reuse, R7.reuse ;  /* 0x0000000006137223 */ /* 0x1c0fe2000000c007 */
[CCC-:B------:R-:W-:Y:S01]  /*3cb0*/  FFMA.RP R20, R6.reuse, R0.reuse, R7.reuse ;  /* 0x0000000006147223 */ /* 0x1c0fe20000008007 */
[----:B------:R-:W-:Y:S01]  /*3cc0*/  FFMA.RM R7, R6, R0, R7 ;  /* 0x0000000006077223 */ /* 0x000fe20000004007 */
[----:B------:R-:W-:Y:S02]  /*3cd0*/  IADD3 R6, PT, PT, R3, 0x20, RZ ;  /* 0x0000002003067810 */ /* 0x000fe40007ffe0ff */
[----:B------:R-:W-:Y:S02]  /*3ce0*/  LOP3.LUT R19, R19, 0x7fffff, RZ, 0xc0, !PT ;  /* 0x007fffff13137812 */ /* 0x000fe400078ec0ff */
[----:B------:R-:W-:Y:S02]  /*3cf0*/  ISETP.NE.AND P2, PT, R3, RZ, PT ;  /* 0x000000ff0300720c */ /* 0x000fe40003f45270 */
[----:B------:R-:W-:Y:S02]  /*3d00*/  LOP3.LUT R0, R19, 0x800000, RZ, 0xfc, !PT ;  /* 0x0080000013007812 */ /* 0x000fe400078efcff */
[----:B------:R-:W-:-:S02]  /*3d10*/  ISETP.NE.AND P1, PT, R3, RZ, PT ;  /* 0x000000ff0300720c */ /* 0x000fc40003f25270 */
[----:B------:R-:W-:Y:S02]  /*3d20*/  IADD3 R3, PT, PT, -R3, RZ, RZ ;  /* 0x000000ff03037210 */ /* 0x000fe40007ffe1ff */
[----:B------:R-:W-:Y:S02]  /*3d30*/  SHF.L.U32 R6, R0, R6, RZ ;  /* 0x0000000600067219 */ /* 0x000fe400000006ff */
[----:B------:R-:W-:Y:S02]  /*3d40*/  FSETP.NEU.FTZ.AND P0, PT, R20, R7, PT ;  /* 0x000000071400720b */ /* 0x000fe40003f1d000 */
[----:B------:R-:W-:Y:S02]  /*3d50*/  SEL R3, R3, RZ, P2 ;  /* 0x000000ff03037207 */ /* 0x000fe40001000000 */
[----:B------:R-:W-:Y:S02]  /*3d60*/  ISETP.NE.AND P1, PT, R6, RZ, P1 ;  /* 0x000000ff0600720c */ /* 0x000fe40000f25270 */
[----:B------:R-:W-:-:S02]  /*3d70*/  SHF.R.U32.HI R0, RZ, R3, R0 ;  /* 0x00000003ff007219 */ /* 0x000fc40000011600 */
[----:B------:R-:W-:Y:S02]  /*3d80*/  PLOP3.LUT P0, PT, P0, P1, PT, 0xf8, 0x8f ;  /* 0x00000000008f781c */ /* 0x000fe40000703f70 */
[----:B------:R-:W-:Y:S02]  /*3d90*/  SHF.R.U32.HI R3, RZ, 0x1, R0 ;  /* 0x00000001ff037819 */ /* 0x000fe40000011600 */
[----:B------:R-:W-:-:S04]  /*3da0*/  SEL R6, RZ, 0x1, !P0 ;  /* 0x00000001ff067807 */ /* 0x000fc80004000000 */
[----:B------:R-:W-:-:S04]  /*3db0*/  LOP3.LUT R6, R6, 0x1, R3, 0xf8, !PT ;  /* 0x0000000106067812 */ /* 0x000fc800078ef803 */
[----:B------:R-:W-:-:S04]  /*3dc0*/  LOP3.LUT R0, R6, R0, RZ, 0xc0, !PT ;  /* 0x0000000006007212 */ /* 0x000fc800078ec0ff */
[----:B------:R-:W-:-:S04]  /*3dd0*/  IADD3 R3, PT, PT, R3, R0, RZ ;  /* 0x0000000003037210 */ /* 0x000fc80007ffe0ff */
[----:B------:R-:W-:Y:S01]  /*3de0*/  LOP3.LUT R10, R3, R10, RZ, 0xfc, !PT ;  /* 0x0000000a030a7212 */ /* 0x000fe200078efcff */
[----:B------:R-:W-:Y:S06]  /*3df0*/  BRA `(.L_x_111) ;  /* 0x0000000000107947 */ /* 0x000fec0003800000 */
.L_x_110:
[----:B------:R-:W-:-:S04]  /*3e00*/  LOP3.LUT R10, R10, 0x80000000, RZ, 0xc0, !PT ;  /* 0x800000000a0a7812 */ /* 0x000fc800078ec0ff */
[----:B------:R-:W-:Y:S01]  /*3e10*/  LOP3.LUT R10, R10, 0x7f800000, RZ, 0xfc, !PT ;  /* 0x7f8000000a0a7812 */ /* 0x000fe200078efcff */
[----:B------:R-:W-:Y:S06]  /*3e20*/  BRA `(.L_x_111) ;  /* 0x0000000000047947 */ /* 0x000fec0003800000 */
.L_x_109:
[----:B------:R-:W-:-:S07]  /*3e30*/  LEA R10, R19, R10, 0x17 ;  /* 0x0000000a130a7211 */ /* 0x000fce00078eb8ff */
.L_x_111:
[----:B------:R-:W-:Y:S05]  /*3e40*/  BSYNC.RECONVERGENT B1 ;  /* 0x0000000000017941 */ /* 0x000fea0003800200 */
.L_x_108:
[----:B------:R-:W-:Y:S01]  /*3e50*/  MOV R0, R10 ;  /* 0x0000000a00007202 */ /* 0x000fe20000000f00 */
[----:B------:R-:W-:Y:S06]  /*3e60*/  BRA `(.L_x_112) ;  /* 0x0000000000247947 */ /* 0x000fec0003800000 */
.L_x_107:
[----:B------:R-:W-:-:S04]  /*3e70*/  LOP3.LUT R0, R6, 0x80000000, R0, 0x48, !PT ;  /* 0x8000000006007812 */ /* 0x000fc800078e4800 */
[----:B------:R-:W-:Y:S01]  /*3e80*/  LOP3.LUT R0, R0, 0x7f800000, RZ, 0xfc, !PT ;  /* 0x7f80000000007812 */ /* 0x000fe200078efcff */
[----:B------:R-:W-:Y:S06]  /*3e90*/  BRA `(.L_x_112) ;  /* 0x0000000000187947 */ /* 0x000fec0003800000 */
.L_x_106:
[----:B------:R-:W-:Y:S01]  /*3ea0*/  LOP3.LUT R0, R6, 0x80000000, R0, 0x48, !PT ;  /* 0x8000000006007812 */ /* 0x000fe200078e4800 */
[----:B------:R-:W-:Y:S06]  /*3eb0*/  BRA `(.L_x_112) ;  /* 0x0000000000107947 */ /* 0x000fec0003800000 */
.L_x_105:
[----:B------:R-:W0:Y:S01]  /*3ec0*/  MUFU.RSQ R0, -QNAN ;  /* 0xffc0000000007908 */ /* 0x000e220000001400 */
[----:B------:R-:W-:Y:S05]  /*3ed0*/  BRA `(.L_x_112) ;  /* 0x0000000000087947 */ /* 0x000fea0003800000 */
.L_x_104:
[----:B------:R-:W0:Y:S02]  /*3ee0*/  LDC R3, c[0x0][0x394] ;  /* 0x0000e500ff037b82 */ /* 0x000e240000000800 */
[----:B0-----:R-:W-:-:S07]  /*3ef0*/  FADD.FTZ R0, R0, R3 ;  /* 0x0000000300007221 */ /* 0x001fce0000010000 */
.L_x_112:
[----:B------:R-:W-:Y:S05]  /*3f00*/  BSYNC.RECONVERGENT B0 ;  /* 0x0000000000007941 */ /* 0x000fea0003800200 */
.L_x_102:
[----:B------:R-:W-:-:S04]  /*3f10*/  HFMA2 R3, -RZ, RZ, 0, 0 ;  /* 0x00000000ff037431 */ /* 0x000fc800000001ff */
[----:B0-----:R-:W-:Y:S05]  /*3f20*/  RET.REL.NODEC R2 `(_ZN3cub18CUB_300001_SM_10006detail9transform16transform_kernelINS2_10policy_hubILb1EN4cuda3std3__45tupleIJN6thrust24THRUST_300001_SM_1000_NS6detail15normal_iteratorINSA_10device_ptrIfEEEESF_EEEE10policy1000El4funcSF_JPfSK_EEEvT0_iT1_T2_DpNS2_10kernel_argIT3_EE) ;  /* 0xffffffc002347950 */ /* 0x001fea0003c3ffff */
.L_x_113:
[----:B------:R-:W-:-:S00]  /*3f30*/  BRA `(.L_x_113) ;  /* 0xfffffffc00fc7947 */ /* 0x000fc0000383ffff */
[----:B------:R-:W-:-:S00]  /*3f40*/  NOP ;  /* 0x0000000000007918 */ /* 0x000fc00000000000 */
        /* <DEDUP_REMOVED lines=11> */
.L_x_245:


//--------------------- .text._ZN3cub18CUB_300001_SM_10006detail9transform16transform_kernelINS2_10policy_hubILb1EN4cuda3std3__45tupleIJN6thrust24THRUST_300001_SM_1000_NS6detail15normal_iteratorINSA_10device_ptrIfEEEESF_EEEE10policy1000Ei4funcSF_JPfSK_EEEvT0_iT1_T2_DpNS2_10kernel_argIT3_EE --------------------------
	.section	.text._ZN3cub18CUB_300001_SM_10006detail9transform16transform_kernelINS2_10policy_hubILb1EN4cuda3std3__45tupleIJN6thrust24THRUST_300001_SM_1000_NS6detail15normal_iteratorINSA_10device_ptrIfEEEESF_EEEE10policy1000Ei4funcSF_JPfSK_EEEvT0_iT1_T2_DpNS2_10kernel_argIT3_EE,"ax",@progbits
	.align	128
        .global         _ZN3cub18CUB_300001_SM_10006detail9transform16transform_kernelINS2_10policy_hubILb1EN4cuda3std3__45tupleIJN6thrust24THRUST_300001_SM_1000_NS6detail15normal_iteratorINSA_10device_ptrIfEEEESF_EEEE10policy1000Ei4funcSF_JPfSK_EEEvT0_iT1_T2_DpNS2_10kernel_argIT3_EE
        .type           _ZN3cub18CUB_300001_SM_10006detail9transform16transform_kernelINS2_10policy_hubILb1EN4cuda3std3__45tupleIJN6thrust24THRUST_300001_SM_1000_NS6detail15normal_iteratorINSA_10device_ptrIfEEEESF_EEEE10policy1000Ei4funcSF_JPfSK_EEEvT0_iT1_T2_DpNS2_10kernel_argIT3_EE,@function
        .size           _ZN3cub18CUB_300001_SM_10006detail9transform16transform_kernelINS2_10policy_hubILb1EN4cuda3std3__45tupleIJN6thrust24THRUST_300001_SM_1000_NS6detail15normal_iteratorINSA_10device_ptrIfEEEESF_EEEE10policy1000Ei4funcSF_JPfSK_EEEvT0_iT1_T2_DpNS2_10kernel_argIT3_EE,(.L_x_246 - _ZN3cub18CUB_300001_SM_10006detail9transform16transform_kernelINS2_10policy_hubILb1EN4cuda3std3__45tupleIJN6thrust24THRUST_300001_SM_1000_NS6detail15normal_iteratorINSA_10device_ptrIfEEEESF_EEEE10policy1000Ei4funcSF_JPfSK_EEEvT0_iT1_T2_DpNS2_10kernel_argIT3_EE)
        .other          _ZN3cub18CUB_300001_SM_10006detail9transform16transform_kernelINS2_10policy_hubILb1EN4cuda3std3__45tupleIJN6thrust24THRUST_300001_SM_1000_NS6detail15normal_iteratorINSA_10device_ptrIfEEEESF_EEEE10policy1000Ei4funcSF_JPfSK_EEEvT0_iT1_T2_DpNS2_10kernel_argIT3_EE,@"STO_CUDA_ENTRY STV_DEFAULT"
_ZN3cub18CUB_300001_SM_10006detail9transform16transform_kernelINS2_10policy_hubILb1EN4cuda3std3__45tupleIJN6thrust24THRUST_300001_SM_1000_NS6detail15normal_iteratorINSA_10device_ptrIfEEEESF_EEEE10policy1000Ei4funcSF_JPfSK_EEEvT0_iT1_T2_DpNS2_10kernel_argIT3_EE:
.text._ZN3cub18CUB_300001_SM_10006detail9transform16transform_kernelINS2_10policy_hubILb1EN4cuda3std3__45tupleIJN6thrust24THRUST_300001_SM_1000_NS6detail15normal_iteratorINSA_10device_ptrIfEEEESF_EEEE10policy1000Ei4funcSF_JPfSK_EEEvT0_iT1_T2_DpNS2_10kernel_argIT3_EE:
[----:B------:R-:W-:Y:S08]  /*0000*/  LDC R1, c[0x0][0x37c] ;  /* 0x0000df00ff017b82 */ /* 0x000ff00000000800 */
[----:B------:R-:W0:Y:S01]  /*0010*/  LDC.64 R2, c[0x0][0x380] ;  /* 0x0000e000ff027b82 */ /* 0x000e220000000a00 */
[----:B------:R-:W1:Y:S01]  /*0020*/  S2R R26, SR_TID.X ;  /* 0x00000000001a7919 */ /* 0x000e620000002100 */
[----:B------:R-:W-:Y:S06]  /*0030*/  BSSY.RECONVERGENT B0, `(.L_x_114) ;  /* 0x000001f000007945 */ /* 0x000fec0003800200 */
[----:B------:R-:W2:Y:S01]  /*0040*/  S2UR UR4, SR_CTAID.X ;  /* 0x00000000000479c3 */ /* 0x000ea20000002500 */
[----:B0-----:R-:W-:-:S05]  /*0050*/  SHF.L.U32 R0, R3, 0x7, RZ ;  /* 0x0000000703007819 */ /* 0x001fca00000006ff */
[----:B--2---:R-:W-:Y:S01]  /*0060*/  IMAD R7, R0, UR4, RZ ;  /* 0x0000000400077c24 */ /* 0x004fe2000f8e02ff */
[----:B-1----:R-:W-:-:S04]  /*0070*/  SHF.L.U32 R11, R26, 0x7, RZ ;  /* 0x000000071a0b7819 */ /* 0x002fc800000006ff */
[----:B------:R-:W-:-:S04]  /*0080*/  IADD3 R5, PT, PT, -R7, R2, RZ ;  /* 0x0000000207057210 */ /* 0x000fc80007ffe1ff */
[----:B------:R-:W-:-:S04]  /*0090*/  VIMNMX R18, PT, PT, R0, R5, PT ;  /* 0x0000000500127248 */ /* 0x000fc80003fe0100 */
[----:B------:R-:W-:-:S04]  /*00a0*/  SHF.L.U32 R2, R18, 0x2, RZ ;  /* 0x0000000212027819 */ /* 0x000fc800000006ff */
[----:B------:R-:W-:-:S13]  /*00b0*/  ISETP.GE.AND P0, PT, R11, R2, PT ;  /* 0x000000020b00720c */ /* 0x000fda0003f06270 */
[----:B------:R-:W-:Y:S05]  /*00c0*/  @P0 BRA `(.L_x_115) ;  /* 0x0000000000540947 */ /* 0x000fea0003800000 */
[----:B------:R-:W0:Y:S01]  /*00d0*/  LDC.64 R8, c[0x0][0x3a0] ;  /* 0x0000e800ff087b82 */ /* 0x000e220000000a00 */
[----:B------:R-:W-:Y:S01]  /*00e0*/  BSSY.RECONVERGENT B1, `(.L_x_116) ;  /* 0x000000a000017945 */ /* 0x000fe20003800200 */
[----:B------:R-:W-:Y:S01]  /*00f0*/  MOV R13, R11 ;  /* 0x0000000b000d7202 */ /* 0x000fe20000000f00 */
[----:B0-----:R-:W-:-:S04]  /*0100*/  IMAD.WIDE.U32 R8, R26, 0x80, R8 ;  /* 0x000000801a087825 */ /* 0x001fc800078e0008 */
[----:B------:R-:W-:-:S07]  /*0110*/  IMAD.WIDE R8, R7, 0x4, R8 ;  /* 0x0000000407087825 */ /* 0x000fce00078e0208 */
.L_x_117:
[----:B------:R-:W-:Y:S01]  /*0120*/  IADD3 R13, PT, PT, R13, 0x4000, RZ ;  /* 0x000040000d0d7810 */ /* 0x000fe20007ffe0ff */
[----:B------:R0:W-:Y:S03]  /*0130*/  CCTL.E.PF2 [R8] ;  /* 0x000000000800798f */ /* 0x0001e60000800100 */
[----:B------:R-:W-:Y:S02]  /*0140*/  ISETP.GE.AND P0, PT, R13, R2, PT ;  /* 0x000000020d00720c */ /* 0x000fe40003f06270 */
[----:B0-----:R-:W-:-:S04]  /*0150*/  IADD3 R8, P1, PT, R8, 0x4000, RZ ;  /* 0x0000400008087810 */ /* 0x001fc80007f3e0ff */
[----:B------:R-:W-:-:S07]  /*0160*/  IADD3.X R9, PT, PT, RZ, R9, RZ, P1, !PT ;  /* 0x00000009ff097210 */ /* 0x000fce0000ffe4ff */
[----:B------:R-:W-:Y:S05]  /*0170*/  @!P0 BRA `(.L_x_117) ;  /* 0xfffffffc00e88947 */ /* 0x000fea000383ffff */
[----:B------:R-:W-:Y:S05]  /*0180*/  BSYNC.RECONVERGENT B1 ;  /* 0x0000000000017941 */ /* 0x000fea0003800200 */
.L_x_116:
[----:B------:R-:W0:Y:S02]  /*0190*/  LDC.64 R8, c[0x0][0x3b0] ;  /* 0x0000ec00ff087b82 */ /* 0x000e240000000a00 */
[----:B0-----:R-:W-:-:S04]  /*01a0*/  IMAD.WIDE.U32 R8, R26, 0x80, R8 ;  /* 0x000000801a087825 */ /* 0x001fc800078e0008 */
[----:B------:R-:W-:-:S07]  /*01b0*/  IMAD.WIDE R8, R7, 0x4, R8 ;  /* 0x0000000407087825 */ /* 0x000fce00078e0208 */
.L_x_118:
[----:B------:R-:W-:Y:S01]  /*01c0*/  IADD3 R11, PT, PT, R11, 0x4000, RZ ;  /* 0x000040000b0b7810 */ /* 0x000fe20007ffe0ff */
[----:B------:R0:W-:Y:S03]  /*01d0*/  CCTL.E.PF2 [R8] ;  /* 0x000000000800798f */ /* 0x0001e60000800100 */
[----:B------:R-:W-:Y:S02]  /*01e0*/  ISETP.GE.AND P0, PT, R11, R2, PT ;  /* 0x000000020b00720c */ /* 0x000fe40003f06270 */
[----:B0-----:R-:W-:-:S04]  /*01f0*/  IADD3 R8, P1, PT, R8, 0x4000, RZ ;  /* 0x0000400008087810 */ /* 0x001fc80007f3e0ff */
[----:B------:R-:W-:-:S07]  /*0200*/  IADD3.X R9, PT, PT, RZ, R9, RZ, P1, !PT ;  /* 0x00000009ff097210 */ /* 0x000fce0000ffe4ff */
[----:B------:R-:W-:Y:S05]  /*0210*/  @!P0 BRA `(.L_x_118) ;  /* 0xfffffffc00e88947 */ /* 0x000fea000383ffff */
.L_x_115:
[----:B------:R-:W-:Y:S05]  /*0220*/  BSYNC.RECONVERGENT B0 ;  /* 0x0000000000007941 */ /* 0x000fea0003800200 */
.L_x_114:
[----:B------:R-:W0:Y:S01]  /*0230*/  LDCU.64 UR4, c[0x0][0x3a0] ;  /* 0x00007400ff0477ac */ /* 0x000e220008000a00 */
[----:B------:R-:W-:Y:S01]  /*0240*/  ISETP.GT.AND P0, PT, R0, R5, PT ;  /* 0x000000050000720c */ /* 0x000fe20003f04270 */
[----:B------:R-:W-:Y:S01]  /*0250*/  IMAD.WIDE R6, R7, 0x4, RZ ;  /* 0x0000000407067825 */ /* 0x000fe200078e02ff */
[----:B------:R-:W1:Y:S01]  /*0260*/  LDCU.64 UR6, c[0x0][0x3b0] ;  /* 0x00007600ff0677ac */ /* 0x000e620008000a00 */
[----:B------:R-:W2:Y:S01]  /*0270*/  LDCU.64 UR10, c[0x0][0x398] ;  /* 0x00007300ff0a77ac */ /* 0x000ea20008000a00 */
[----:B------:R-:W3:Y:S01]  /*0280*/  LDCU.64 UR14, c[0x0][0x358] ;  /* 0x00006b00ff0e77ac */ /* 0x000ee20008000a00 */
[C---:B0-----:R-:W-:Y:S02]  /*0290*/  IADD3 R8, P1, PT, R6.reuse, UR4, RZ ;  /* 0x0000000406087c10 */ /* 0x041fe4000ff3e0ff */
[----:B-1----:R-:W-:Y:S02]  /*02a0*/  IADD3 R4, P2, PT, R6, UR6, RZ ;  /* 0x0000000606047c10 */ /* 0x002fe4000ff5e0ff */
[----:B------:R-:W-:-:S02]  /*02b0*/  IADD3.X R9, PT, PT, R7, UR5, RZ, P1, !PT ;  /* 0x0000000507097c10 */ /* 0x000fc40008ffe4ff */
[----:B--2---:R-:W-:Y:S02]  /*02c0*/  IADD3 R20, P3, PT, R6, UR10, RZ ;  /* 0x0000000a06147c10 */ /* 0x004fe4000ff7e0ff */
[C---:B------:R-:W-:Y:S02]  /*02d0*/  IADD3.X R5, PT, PT, R7.reuse, UR7, RZ, P2, !PT ;  /* 0x0000000707057c10 */ /* 0x040fe400097fe4ff */
[----:B------:R-:W-:Y:S01]  /*02e0*/  IADD3.X R21, PT, PT, R7, UR11, RZ, P3, !PT ;  /* 0x0000000b07157c10 */ /* 0x000fe20009ffe4ff */
[----:B---3--:R-:W-:Y:S08]  /*02f0*/  @P0 BRA `(.L_x_119) ;  /* 0x0000001800400947 */ /* 0x008ff00003800000 */
[----:B------:R-:W-:-:S13]  /*0300*/  ISETP.GE.AND P0, PT, R3, 0x1, PT ;  /* 0x000000010300780c */ /* 0x000fda0003f06270 */
[----:B------:R-:W-:Y:S05]  /*0310*/  @!P0 EXIT ;  /* 0x000000000000894d */ /* 0x000fea0003800000 */
[----:B------:R-:W-:Y:S01]  /*0320*/  ISETP.GE.U32.AND P0, PT, R3, 0x8, PT ;  /* 0x000000080300780c */ /* 0x000fe20003f06070 */
[----:B------:R-:W-:-:S12]  /*0330*/  UMOV UR4, URZ ;  /* 0x000000ff00047c82 */ /* 0x000fd80008000000 */
[----:B------:R-:W-:Y:S05]  /*0340*/  @!P0 BRA `(.L_x_120) ;  /* 0x0000000c00408947 */ /* 0x000fea0003800000 */
[----:B------:R-:W0:Y:S01]  /*0350*/  LDC.64 R28, c[0x0][0x398] ;  /* 0x0000e600ff1c7b82 */ /* 0x000e220000000a00 */
[----:B------:R-:W-:Y:S01]  /*0360*/  R2UR UR4, R6 ;  /* 0x00000000060472ca */ /* 0x000fe200000e0000 */
[----:B------:R-:W1:Y:S01]  /*0370*/  LDCU UR18, c[0x0][0x384] ;  /* 0x00007080ff1277ac */ /* 0x000e620008000800 */
[----:B------:R-:W-:Y:S02]  /*0380*/  R2UR UR5, R7 ;  /* 0x00000000070572ca */ /* 0x000fe400000e0000 */
[----:B------:R-:W-:Y:S01]  /*0390*/  LOP3.LUT R3, R3, 0x7ffffff8, RZ, 0xc0, !PT ;  /* 0x7ffffff803037812 */ /* 0x000fe200078ec0ff */
[----:B------:R-:W2:Y:S01]  /*03a0*/  LDCU.64 UR20, c[0x0][0x3a0] ;  /* 0x00007400ff1477ac */ /* 0x000ea20008000a00 */
[----:B------:R-:W-:Y:S01]  /*03b0*/  IADD3 R11, PT, PT, R26, 0x80, RZ ;  /* 0x000000801a0b7810 */ /* 0x000fe20007ffe0ff */
[----:B------:R-:W3:Y:S01]  /*03c0*/  LDC R24, c[0x0][0x390] ;  /* 0x0000e400ff187b82 */ /* 0x000ee20000000800 */
[----:B------:R-:W-:Y:S01]  /*03d0*/  IADD3 R19, PT, PT, -R3, RZ, RZ ;  /* 0x000000ff03137210 */ /* 0x000fe20007ffe1ff */
[----:B------:R-:W4:Y:S04]  /*03e0*/  LDCU.64 UR16, c[0x0][0x388] ;  /* 0x00007100ff1077ac */ /* 0x000f280008000a00 */
[----:B------:R-:W-:-:S02]  /*03f0*/  UMOV UR8, UR4 ;  /* 0x0000000400087c82 */ /* 0x000fc40008000000 */
[----:B------:R-:W-:Y:S01]  /*0400*/  UIADD3 UR4, UP0, UPT, UR8, 0x600, URZ ;  /* 0x0000060008047890 */ /* 0x000fe2000ff1e0ff */
[----:B------:R-:W-:-:S03]  /*0410*/  UMOV UR9, UR5 ;  /* 0x0000000500097c82 */ /* 0x000fc60008000000 */
[----:B------:R-:W-:Y:S02]  /*0420*/  UIADD3.X UR5, UPT, UPT, URZ, UR9, URZ, UP0, !UPT ;  /* 0x00000009ff057290 */ /* 0x000fe400087fe4ff */
[----:B------:R-:W-:Y:S02]  /*0430*/  UIADD3 UR12, UP0, UPT, UR4, UR6, URZ ;  /* 0x00000006040c7290 */ /* 0x000fe4000ff1e0ff */
[----:B------:R-:W-:Y:S01]  /*0440*/  UIADD3 UR13, UP1, UPT, UR4, UR10, URZ ;  /* 0x0000000a040d7290 */ /* 0x000fe2000ff3e0ff */
[----:B0-----:R-:W-:Y:S01]  /*0450*/  IMAD.WIDE.U32 R28, R26, 0x4, R28 ;  /* 0x000000041a1c7825 */ /* 0x001fe200078e001c */
[----:B------:R-:W-:Y:S02]  /*0460*/  UIADD3.X UR10, UPT, UPT, UR5, UR7, URZ, UP0, !UPT ;  /* 0x00000007050a7290 */ /* 0x000fe400087fe4ff */
[----:B-12-4-:R-:W-:-:S12]  /*0470*/  UIADD3.X UR11, UPT, UPT, UR5, UR11, URZ, UP1, !UPT ;  /* 0x0000000b050b7290 */ /* 0x016fd80008ffe4ff */
.L_x_137:
[----:B------:R-:W0:Y:S01]  /*0480*/  LDC.64 R6, c[0x0][0x3b0] ;  /* 0x0000ec00ff067b82 */ /* 0x000e220000000a00 */
[----:B------:R-:W-:-:S05]  /*0490*/  HFMA2 R3, -RZ, RZ, 0, 2.384185791015625e-07 ;  /* 0x00000004ff037431 */ /* 0x000fca00000001ff */
[----:B------:R-:W-:-:S04]  /*04a0*/  IMAD.WIDE.U32 R2, R26, R3, UR20 ;  /* 0x000000141a027e25 */ /* 0x000fc8000f8e0003 */
[----:B0-----:R-:W-:-:S03]  /*04b0*/  IMAD.WIDE.U32 R6, R26, 0x4, R6 ;  /* 0x000000041a067825 */ /* 0x001fc600078e0006 */
[----:B------:R-:W-:Y:S02]  /*04c0*/  IADD3 R12, P1, PT, R6, UR8, RZ ;  /* 0x00000008060c7c10 */ /* 0x000fe4000ff3e0ff */
[----:B------:R-:W-:Y:S02]  /*04d0*/  IADD3 R6, P0, PT, R2, UR8, RZ ;  /* 0x0000000802067c10 */ /* 0x000fe4000ff1e0ff */
[----:B------:R-:W-:Y:S02]  /*04e0*/  IADD3.X R13, PT, PT, R7, UR9, RZ, P1, !PT ;  /* 0x00000009070d7c10 */ /* 0x000fe40008ffe4ff */
[----:B------:R-:W-:-:S04]  /*04f0*/  IADD3.X R7, PT, PT, R3, UR9, RZ, P0, !PT ;  /* 0x0000000903077c10 */ /* 0x000fc800087fe4ff */
[----:B------:R0:W2:Y:S04]  /*0500*/  LDG.E R13, desc[UR14][R12.64] ;  /* 0x0000000e0c0d7981 */ /* 0x0000a8000c1e1900 */
[----:B------:R-:W2:Y:S01]  /*0510*/  LDG.E R18, desc[UR14][R6.64] ;  /* 0x0000000e06127981 */ /* 0x000ea2000c1e1900 */
[----:B---3--:R-:W1:Y:S01]  /*0520*/  MUFU.RCP R3, R24 ;  /* 0x0000001800037308 */ /* 0x008e620000001000 */
[----:B------:R-:W3:Y:S01]  /*0530*/  S2UR UR5, SR_CTAID.X ;  /* 0x00000000000579c3 */ /* 0x000ee20000002500 */
[----:B------:R-:W-:Y:S01]  /*0540*/  MOV R16, UR12 ;  /* 0x0000000c00107c02 */ /* 0x000fe20008000f00 */
[----:B------:R-:W-:Y:S01]  /*0550*/  ULOP3.LUT UR4, UR18, 0x7ffffff8, URZ, 0xc0, !UPT ;  /* 0x7ffffff812047892 */ /* 0x000fe2000f8ec0ff */
[----:B------:R-:W-:Y:S01]  /*0560*/  MOV R17, UR10 ;  /* 0x0000000a00117c02 */ /* 0x000fe20008000f00 */
[----:B------:R-:W-:Y:S01]  /*0570*/  BSSY.RECONVERGENT B2, `(.L_x_121) ;  /* 0x0000017000027945 */ /* 0x000fe20003800200 */
[----:B0-----:R-:W-:-:S02]  /*0580*/  MOV R12, 0x4 ;  /* 0x00000004000c7802 */ /* 0x001fc40000000f00 */
[----:B------:R-:W-:Y:S01]  /*0590*/  MOV R14, UR13 ;  /* 0x0000000d000e7c02 */ /* 0x000fe20008000f00 */
[----:B------:R-:W-:Y:S01]  /*05a0*/  IMAD.WIDE R16, R11, 0x4, R16 ;  /* 0x000000040b107825 */ /* 0x000fe200078e0210 */
[----:B------:R-:W-:-:S03]  /*05b0*/  MOV R15, UR11 ;  /* 0x0000000b000f7c02 */ /* 0x000fc60008000f00 */
[----:B------:R-:W-:-:S04]  /*05c0*/  IMAD.WIDE R14, R11, 0x4, R14 ;  /* 0x000000040b0e7825 */ /* 0x000fc800078e020e */
[----:B-1----:R-:W-:-:S04]  /*05d0*/  FFMA R2, R3, -R24, 1 ;  /* 0x3f80000003027423 */ /* 0x002fc80000000818 */
[----:B------:R-:W-:Y:S01]  /*05e0*/  FFMA R2, R3, R2, R3 ;  /* 0x0000000203027223 */ /* 0x000fe20000000003 */
[----:B---3--:R-:W-:-:S04]  /*05f0*/  UIMAD UR5, UR5, UR18, URZ ;  /* 0x00000012050572a4 */ /* 0x008fc8000f8e02ff */
[----:B------:R-:W-:-:S04]  /*0600*/  USHF.L.U32 UR5, UR5, 0x7, URZ ;  /* 0x0000000705057899 */ /* 0x000fc800080006ff */
[----:B------:R-:W-:Y:S01]  /*0610*/  UIMAD.WIDE UR6, UR5, 0x4, UR20 ;  /* 0x00000004050678a5 */ /* 0x000fe2000f8e0214 */
[----:B--2---:R-:W-:-:S04]  /*0620*/  FADD R0, -R18, R13 ;  /* 0x0000000d12007221 */ /* 0x004fc80000000100 */
[----:B------:R-:W-:-:S04]  /*0630*/  FMUL R0, R0, UR16 ;  /* 0x0000001000007c20 */ /* 0x000fc80008400000 */
[----:B------:R-:W-:-:S04]  /*0640*/  FMUL R3, R0, UR17 ;  /* 0x0000001100037c20 */ /* 0x000fc80008400000 */
[----:B------:R-:W0:Y:S01]  /*0650*/  FCHK P0, R3, R24 ;  /* 0x0000001803007302 */ /* 0x000e220000000000 */
[----:B------:R-:W-:-:S04]  /*0660*/  FFMA R13, R3, R2, RZ ;  /* 0x00000002030d7223 */ /* 0x000fc800000000ff */
[----:B------:R-:W-:-:S04]  /*0670*/  FFMA R0, R13, -R24, R3 ;  /* 0x800000180d007223 */ /* 0x000fc80000000003 */
[----:B------:R-:W-:Y:S01]  /*0680*/  FFMA R0, R2, R0, R13 ;  /* 0x0000000002007223 */ /* 0x000fe2000000000d */
[----:B------:R-:W-:Y:S01]  /*0690*/  IMAD.WIDE R12, R11, R12, UR6 ;  /* 0x000000060b0c7e25 */ /* 0x000fe2000f8e020c */
[----:B0-----:R-:W-:Y:S06]  /*06a0*/  @!P0 BRA `(.L_x_122) ;  /* 0x00000000000c8947 */ /* 0x001fec0003800000 */
[----:B------:R-:W-:Y:S02]  /*06b0*/  MOV R0, R3 ;  /* 0x0000000300007202 */ /* 0x000fe40000000f00 */
[----:B------:R-:W-:-:S07]  /*06c0*/  MOV R2, 0x6e0 ;  /* 0x000006e000027802 */ /* 0x000fce0000000f00 */
[----:B------:R-:W-:Y:S05]  /*06d0*/  CALL.REL.NOINC `($__internal_1_$__cuda_sm3x_div_rn_noftz_f32_slowpath) ;  /* 0x00000030003c7944 */ /* 0x000fea0003c00000 */
.L_x_122:
[----:B------:R-:W-:Y:S05]  /*06e0*/  BSYNC.RECONVERGENT B2 ;  /* 0x0000000000027941 */ /* 0x000fea0003800200 */
.L_x_121:
[----:B------:R-:W-:Y:S01]  /*06f0*/  IADD3 R2, P0, PT, R28, UR8, RZ ;  /* 0x000000081c027c10 */ /* 0x000fe2000ff1e0ff */
[----:B------:R-:W-:-:S03]  /*0700*/  FADD R7, R18, R0 ;  /* 0x0000000012077221 */ /* 0x000fc60000000000 */
[----:B------:R-:W-:-:S05]  /*0710*/  IADD3.X R3, PT, PT, R29, UR9, RZ, P0, !PT ;  /* 0x000000091d037c10 */ /* 0x000fca00087fe4ff */
[----:B------:R0:W-:Y:S04]  /*0720*/  STG.E desc[UR14][R2.64], R7 ;  /* 0x0000000702007986 */ /* 0x0001e8000c10190e */
[----:B------:R-:W2:Y:S04]  /*0730*/  LDG.E R18, desc[UR14][R12.64] ;  /* 0x0000000e0c127981 */ /* 0x000ea8000c1e1900 */
[----:B------:R-:W2:Y:S01]  /*0740*/  LDG.E R23, desc[UR14][R16.64+-0x600] ;  /* 0xfffa000e10177981 */ /* 0x000ea2000c1e1900 */
[----:B------:R-:W1:Y:S01]  /*0750*/  MUFU.RCP R25, R24 ;  /* 0x0000001800197308 */ /* 0x000e620000001000 */
[----:B------:R-:W-:Y:S01]  /*0760*/  BSSY.RECONVERGENT B2, `(.L_x_123) ;  /* 0x000000e000027945 */ /* 0x000fe20003800200 */
[----:B-1----:R-:W-:-:S04]  /*0770*/  FFMA R0, R25, -R24, 1 ;  /* 0x3f80000019007423 */ /* 0x002fc80000000818 */
[----:B------:R-:W-:Y:S01]  /*0780*/  FFMA R0, R25, R0, R25 ;  /* 0x0000000019007223 */ /* 0x000fe20000000019 */
[----:B--2---:R-:W-:-:S04]  /*0790*/  FADD R23, -R18, R23 ;  /* 0x0000001712177221 */ /* 0x004fc80000000100 */
[----:B------:R-:W-:-:S04]  /*07a0*/  FMUL R23, R23, UR16 ;  /* 0x0000001017177c20 */ /* 0x000fc80008400000 */
[----:B------:R-:W-:-:S04]  /*07b0*/  FMUL R6, R23, UR17 ;  /* 0x0000001117067c20 */ /* 0x000fc80008400000 */
[----:B------:R-:W1:Y:S01]  /*07c0*/  FCHK P0, R6, R24 ;  /* 0x0000001806007302 */ /* 0x000e620000000000 */
[----:B------:R-:W-:-:S04]  /*07d0*/  FFMA R23, R0, R6, RZ ;  /* 0x0000000600177223 */ /* 0x000fc800000000ff */
[----:B0-----:R-:W-:-:S04]  /*07e0*/  FFMA R2, R23, -R24, R6 ;  /* 0x8000001817027223 */ /* 0x001fc80000000006 */
[----:B------:R-:W-:Y:S01]  /*07f0*/  FFMA R0, R0, R2, R23 ;  /* 0x0000000200007223 */ /* 0x000fe20000000017 */
[----:B-1----:R-:W-:Y:S06]  /*0800*/  @!P0 BRA `(.L_x_124) ;  /* 0x00000000000c8947 */ /* 0x002fec0003800000 */
[----:B------:R-:W-:Y:S02]  /*0810*/  MOV R0, R6 ;  /* 0x0000000600007202 */ /* 0x000fe40000000f00 */
[----:B------:R-:W-:-:S07]  /*0820*/  MOV R2, 0x840 ;  /* 0x0000084000027802 */ /* 0x000fce0000000f00 */
[----:B------:R-:W-:Y:S05]  /*0830*/  CALL.REL.NOINC `($__internal_1_$__cuda_sm3x_div_rn_noftz_f32_slowpath) ;  /* 0x0000002c00e47944 */ /* 0x000fea0003c00000 */
.L_x_124:
[----:B------:R-:W-:Y:S05]  /*0840*/  BSYNC.RECONVERGENT B2 ;  /* 0x0000000000027941 */ /* 0x000fea0003800200 */
.L_x_123:
[----:B------:R-:W-:-:S05]  /*0850*/  FADD R3, R18, R0 ;  /* 0x0000000012037221 */ /* 0x000fca0000000000 */
        /* <DEDUP_REMOVED lines=12> */
[----:B------:R-:W-:-:S04]  /*0920*/  FFMA R2, R7, -R24, R6 ;  /* 0x8000001807027223 */ /* 0x000fc80000000006 */
[----:B------:R-:W-:Y:S01]  /*0930*/  FFMA R0, R0, R2, R7 ;  /* 0x0000000200007223 */ /* 0x000fe20000000007 */
[----:B01----:R-:W-:Y:S06]  /*0940*/  @!P0 BRA `(.L_x_126) ;  /* 0x00000000000c8947 */ /* 0x003fec0003800000 */
[----:B------:R-:W-:Y:S02]  /*0950*/  MOV R0, R6 ;  /* 0x0000000600007202 */ /* 0x000fe40000000f00 */
[----:B------:R-:W-:-:S07]  /*0960*/  MOV R2, 0x980 ;  /* 0x0000098000027802 */ /* 0x000fce0000000f00 */
[----:B------:R-:W-:Y:S05]  /*0970*/  CALL.REL.NOINC `($__internal_1_$__cuda_sm3x_div_rn_noftz_f32_slowpath) ;  /* 0x0000002c00947944 */ /* 0x000fea0003c00000 */
.L_x_126:
[----:B------:R-:W-:Y:S05]  /*0980*/  BSYNC.RECONVERGENT B2 ;  /* 0x0000000000027941 */ /* 0x000fea0003800200 */
.L_x_125:
        /* <DEDUP_REMOVED lines=19> */
.L_x_128:
[----:B------:R-:W-:Y:S05]  /*0ac0*/  BSYNC.RECONVERGENT B2 ;  /* 0x0000000000027941 */ /* 0x000fea0003800200 */
.L_x_127:
        /* <DEDUP_REMOVED lines=19> */
.L_x_130:
[----:B------:R-:W-:Y:S05]  /*0c00*/  BSYNC.RECONVERGENT B2 ;  /* 0x0000000000027941 */ /* 0x000fea0003800200 */
.L_x_129:
        /* <DEDUP_REMOVED lines=19> */
.L_x_132:
[----:B------:R-:W-:Y:S05]  /*0d40*/  BSYNC.RECONVERGENT B2 ;  /* 0x0000000000027941 */ /* 0x000fea0003800200 */
.L_x_131:
        /* <DEDUP_REMOVED lines=19> */
.L_x_134:
[----:B------:R-:W-:Y:S05]  /*0e80*/  BSYNC.RECONVERGENT B2 ;  /* 0x0000000000027941 */ /* 0x000fea0003800200 */
.L_x_133:
        /* <DEDUP_REMOVED lines=8> */
[----:B------:R-:W-:-:S04]  /*0f10*/  FMUL R0, R0, UR16 ;  /* 0x0000001000007c20 */ /* 0x000fc80008400000 */
[----:B------:R-:W-:Y:S01]  /*0f20*/  FMUL R6, R0, UR17 ;  /* 0x0000001100067c20 */ /* 0x000fe20008400000 */
[----:B------:R-:W-:-:S03]  /*0f30*/  FFMA R0, R7, R2, R7 ;  /* 0x0000000207007223 */ /* 0x000fc60000000007 */
        /* <DEDUP_REMOVED lines=8> */
.L_x_136:
[----:B------:R-:W-:Y:S05]  /*0fc0*/  BSYNC.RECONVERGENT B2 ;  /* 0x0000000000027941 */ /* 0x000fea0003800200 */
.L_x_135:
        /* <DEDUP_REMOVED lines=8> */
.L_x_120:
[----:B------:R-:W0:Y:S02]  /*1050*/  LDCU UR5, c[0x0][0x384] ;  /* 0x00007080ff0577ac */ /* 0x000e240008000800 */
[----:B0-----:R-:W-:-:S06]  /*1060*/  ULOP3.LUT UP0, UR6, UR5, 0x7, URZ, 0xc0, !UPT ;  /* 0x0000000705067892 */ /* 0x001fcc000f80c0ff */
[----:B------:R-:W-:-:S13]  /*1070*/  PLOP3.LUT P0, PT, PT, PT, UP0, 0x80, 0x8 ;  /* 0x000000000008781c */ /* 0x000fda0003f0f008 */
[----:B------:R-:W-:Y:S05]  /*1080*/  @!P0 EXIT ;  /* 0x000000000000894d */ /* 0x000fea0003800000 */
[----:B------:R-:W-:Y:S02]  /*1090*/  UISETP.GE.U32.AND UP0, UPT, UR6, 0x4, UPT ;  /* 0x000000040600788c */ /* 0x000fe4000bf06070 */
[----:B------:R-:W-:-:S07]  /*10a0*/  ULOP3.LUT UR5, UR5, 0x3, URZ, 0xc0, !UPT ;  /* 0x0000000305057892 */ /* 0x000fce000f8ec0ff */
[----:B------:R-:W-:Y:S05]  /*10b0*/  BRA.U !UP0, `(.L_x_138) ;  /* 0x0000000508787547 */ /* 0x000fea000b800000 */
[----:B------:R-:W-:Y:S01]  /*10c0*/  MOV R3, UR4 ;  /* 0x0000000400037c02 */ /* 0x000fe20008000f00 */
[----:B------:R-:W0:Y:S01]  /*10d0*/  LDC R7, c[0x0][0x390] ;  /* 0x0000e400ff077b82 */ /* 0x000e220000000800 */
[----:B------:R-:W1:Y:S02]  /*10e0*/  LDCU.64 UR6, c[0x0][0x388] ;  /* 0x00007100ff0677ac */ /* 0x000e640008000a00 */
[----:B------:R-:W-:-:S05]  /*10f0*/  LEA R12, R3, R26, 0x7 ;  /* 0x0000001a030c7211 */ /* 0x000fca00078e38ff */
        /* <DEDUP_REMOVED lines=8> */
[----:B-1----:R-:W-:-:S04]  /*1180*/  FMUL R0, R0, UR6 ;  /* 0x0000000600007c20 */ /* 0x002fc80008400000 */
[----:B------:R-:W-:Y:S01]  /*1190*/  FMUL R6, R0, UR7 ;  /* 0x0000000700067c20 */ /* 0x000fe20008400000 */
[----:B------:R-:W-:-:S03]  /*11a0*/  FFMA R0, R2, R3, R2 ;  /* 0x0000000302007223 */ /* 0x000fc60000000002 */
[----:B------:R-:W0:Y:S01]  /*11b0*/  FCHK P0, R6, R7 ;  /* 0x0000000706007302 */ /* 0x000e220000000000 */
[----:B------:R-:W-:-:S04]  /*11c0*/  FFMA R3, R0, R6, RZ ;  /* 0x0000000600037223 */ /* 0x000fc800000000ff */
[----:B------:R-:W-:-:S04]  /*11d0*/  FFMA R2, R3, -R7, R6 ;  /* 0x8000000703027223 */ /* 0x000fc80000000006 */
[----:B------:R-:W-:Y:S01]  /*11e0*/  FFMA R0, R0, R2, R3 ;  /* 0x0000000200007223 */ /* 0x000fe20000000003 */
[----:B0-----:R-:W-:Y:S06]  /*11f0*/  @!P0 BRA `(.L_x_140) ;  /* 0x00000000000c8947 */ /* 0x001fec0003800000 */
[----:B------:R-:W-:Y:S02]  /*1200*/  MOV R0, R6 ;  /* 0x0000000600007202 */ /* 0x000fe40000000f00 */
[----:B------:R-:W-:-:S07]  /*1210*/  MOV R2, 0x1230 ;  /* 0x0000123000027802 */ /* 0x000fce0000000f00 */
[----:B------:R-:W-:Y:S05]  /*1220*/  CALL.REL.NOINC `($__internal_1_$__cuda_sm3x_div_rn_noftz_f32_slowpath) ;  /* 0x0000002400687944 */ /* 0x000fea0003c00000 */
.L_x_140:
[----:B------:R-:W-:Y:S05]  /*1230*/  BSYNC.RECONVERGENT B2 ;  /* 0x0000000000027941 */ /* 0x000fea0003800200 */
.L_x_139:
[----:B------:R-:W-:Y:S01]  /*1240*/  FADD R3, R11, R0 ;  /* 0x000000000b037221 */ /* 0x000fe20000000000 */
[----:B------:R-:W-:Y:S01]  /*1250*/  IMAD.WIDE R12, R12, 0x4, R20 ;  /* 0x000000040c0c7825 */ /* 0x000fe200078e0214 */
[----:B------:R-:W0:Y:S01]  /*1260*/  LDC R7, c[0x0][0x390] ;  /* 0x0000e400ff077b82 */ /* 0x000e220000000800 */
[----:B------:R-:W1:Y:S03]  /*1270*/  LDCU.64 UR6, c[0x0][0x388] ;  /* 0x00007100ff0677ac */ /* 0x000e660008000a00 */
[----:B------:R2:W-:Y:S04]  /*1280*/  STG.E desc[UR14][R12.64], R3 ;  /* 0x000000030c007986 */ /* 0x0005e8000c10190e */
[----:B------:R-:W3:Y:S04]  /*1290*/  LDG.E R11, desc[UR14][R16.64+0x200] ;  /* 0x0002000e100b7981 */ /* 0x000ee8000c1e1900 */
[----:B------:R-:W3:Y:S01]  /*12a0*/  LDG.E R0, desc[UR14][R14.64+0x200] ;  /* 0x0002000e0e007981 */ /* 0x000ee2000c1e1900 */
[----:B------:R-:W-:Y:S01]  /*12b0*/  BSSY.RECONVERGENT B2, `(.L_x_141) ;  /* 0x000000f000027945 */ /* 0x000fe20003800200 */
[----:B0-----:R-:W0:Y:S02]  /*12c0*/  MUFU.RCP R2, R7 ;  /* 0x0000000700027308 */ /* 0x001e240000001000 */
[----:B0-----:R-:W-:Y:S01]  /*12d0*/  FFMA R19, R2, -R7, 1 ;  /* 0x3f80000002137423 */ /* 0x001fe20000000807 */
[----:B---3--:R-:W-:-:S04]  /*12e0*/  FADD R0, -R11, R0 ;  /* 0x000000000b007221 */ /* 0x008fc80000000100 */
[----:B-1----:R-:W-:-:S04]  /*12f0*/  FMUL R0, R0, UR6 ;  /* 0x0000000600007c20 */ /* 0x002fc80008400000 */
[----:B------:R-:W-:Y:S01]  /*1300*/  FMUL R6, R0, UR7 ;  /* 0x0000000700067c20 */ /* 0x000fe20008400000 */
[----:B------:R-:W-:-:S03]  /*1310*/  FFMA R0, R2, R19, R2 ;  /* 0x0000001302007223 */ /* 0x000fc60000000002 */
[----:B------:R-:W0:Y:S01]  /*1320*/  FCHK P0, R6, R7 ;  /* 0x0000000706007302 */ /* 0x000e220000000000 */
[----:B--2---:R-:W-:-:S04]  /*1330*/  FFMA R3, R0, R6, RZ ;  /* 0x0000000600037223 */ /* 0x004fc800000000ff */
[----:B------:R-:W-:-:S04]  /*1340*/  FFMA R2, R3, -R7, R6 ;  /* 0x8000000703027223 */ /* 0x000fc80000000006 */
[----:B------:R-:W-:Y:S01]  /*1350*/  FFMA R0, R0, R2, R3 ;  /* 0x0000000200007223 */ /* 0x000fe20000000003 */
[----:B0-----:R-:W-:Y:S06]  /*1360*/  @!P0 BRA `(.L_x_142) ;  /* 0x00000000000c8947 */ /* 0x001fec0003800000 */
[----:B------:R-:W-:Y:S02]  /*1370*/  MOV R0, R6 ;  /* 0x0000000600007202 */ /* 0x000fe40000000f00 */
[----:B------:R-:W-:-:S07]  /*1380*/  MOV R2, 0x13a0 ;  /* 0x000013a000027802 */ /* 0x000fce0000000f00 */
[----:B------:R-:W-:Y:S05]  /*1390*/  CALL.REL.NOINC `($__internal_1_$__cuda_sm3x_div_rn_noftz_f32_slowpath) ;  /* 0x00000024000c7944 */ /* 0x000fea0003c00000 */
.L_x_142:
[----:B------:R-:W-:Y:S05]  /*13a0*/  BSYNC.RECONVERGENT B2 ;  /* 0x0000000000027941 */ /* 0x000fea0003800200 */
.L_x_141:
[----:B------:R-:W-:Y:S01]  /*13b0*/  FADD R3, R11, R0 ;  /* 0x000000000b037221 */ /* 0x000fe20000000000 */
        /* <DEDUP_REMOVED lines=20> */
.L_x_144:
[----:B------:R-:W-:Y:S05]  /*1500*/  BSYNC.RECONVERGENT B2 ;  /* 0x0000000000027941 */ /* 0x000fea0003800200 */
.L_x_143:
        /* <DEDUP_REMOVED lines=14> */
[----:B------:R-:W-:-:S04]  /*15f0*/  FFMA R3, R0, R6, RZ ;  /* 0x0000000600037223 */ /* 0x000fc800000000ff */
[----:B------:R-:W-:-:S04]  /*1600*/  FFMA R2, R3, -R7, R6 ;  /* 0x8000000703027223 */ /* 0x000fc80000000006 */
[----:B------:R-:W-:Y:S01]  /*1610*/  FFMA R0, R0, R2, R3 ;  /* 0x0000000200007223 */ /* 0x000fe20000000003 */
[----:B0-2---:R-:W-:Y:S06]  /*1620*/  @!P0 BRA `(.L_x_146) ;  /* 0x00000000000c8947 */ /* 0x005fec0003800000 */
[----:B------:R-:W-:Y:S02]  /*1630*/  MOV R0, R6 ;  /* 0x0000000600007202 */ /* 0x000fe40000000f00 */
[----:B------:R-:W-:-:S07]  /*1640*/  MOV R2, 0x1660 ;  /* 0x0000166000027802 */ /* 0x000fce0000000f00 */
[----:B------:R-:W-:Y:S05]  /*1650*/  CALL.REL.NOINC `($__internal_1_$__cuda_sm3x_div_rn_noftz_f32_slowpath) ;  /* 0x00000020005c7944 */ /* 0x000fea0003c00000 */
.L_x_146:
[----:B------:R-:W-:Y:S05]  /*1660*/  BSYNC.RECONVERGENT B2 ;  /* 0x0000000000027941 */ /* 0x000fea0003800200 */
.L_x_145:
[----:B------:R-:W-:Y:S01]  /*1670*/  FADD R3, R16, R0 ;  /* 0x0000000010037221 */ /* 0x000fe20000000000 */
[----:B------:R-:W-:-:S04]  /*1680*/  UIADD3 UR4, UPT, UPT, UR4, 0x4, URZ ;  /* 0x0000000404047890 */ /* 0x000fc8000fffe0ff */
[----:B------:R0:W-:Y:S08]  /*1690*/  STG.E desc[UR14][R12.64+0x600], R3 ;  /* 0x000600030c007986 */ /* 0x0001f0000c10190e */
.L_x_138:
[----:B------:R-:W-:-:S13]  /*16a0*/  ISETP.NE.AND P0, PT, RZ, UR5, PT ;  /* 0x00000005ff007c0c */ /* 0x000fda000bf05270 */
[----:B------:R-:W-:Y:S05]  /*16b0*/  @!P0 EXIT ;  /* 0x000000000000894d */ /* 0x000fea0003800000 */
[----:B------:R-:W-:-:S09]  /*16c0*/  UISETP.NE.AND UP0, UPT, UR5, 0x1, UPT ;  /* 0x000000010500788c */ /* 0x000fd2000bf05270 */
[----:B------:R-:W-:Y:S05]  /*16d0*/  BRA.U !UP0, `(.L_x_147) ;  /* 0x0000000108c87547 */ /* 0x000fea000b800000 */
[----:B------:R-:W-:Y:S01]  /*16e0*/  MOV R11, UR4 ;  /* 0x00000004000b7c02 */ /* 0x000fe20008000f00 */
[----:B------:R-:W1:Y:S01]  /*16f0*/  LDC R7, c[0x0][0x390] ;  /* 0x0000e400ff077b82 */ /* 0x000e620000000800 */
[----:B------:R-:W2:Y:S02]  /*1700*/  LDCU.64 UR6, c[0x0][0x388] ;  /* 0x00007100ff0677ac */ /* 0x000ea40008000a00 */
[----:B------:R-:W-:-:S05]  /*1710*/  LEA R11, R11, R26, 0x7 ;  /* 0x0000001a0b0b7211 */ /* 0x000fca00078e38ff */
[----:B------:R-:W-:-:S04]  /*1720*/  IMAD.WIDE R16, R11, 0x4, R8 ;  /* 0x000000040b107825 */ /* 0x000fc800078e0208 */
[----:B------:R-:W-:Y:S01]  /*1730*/  IMAD.WIDE R14, R11, 0x4, R4 ;  /* 0x000000040b0e7825 */ /* 0x000fe200078e0204 */
[----:B0-----:R-:W3:Y:S04]  /*1740*/  LDG.E R12, desc[UR14][R16.64] ;  /* 0x0000000e100c7981 */ /* 0x001ee8000c1e1900 */
[----:B------:R-:W3:Y:S01]  /*1750*/  LDG.E R3, desc[UR14][R14.64] ;  /* 0x0000000e0e037981 */ /* 0x000ee2000c1e1900 */
[----:B------:R-:W-:Y:S01]  /*1760*/  BSSY.RECONVERGENT B2, `(.L_x_148) ;  /* 0x000000f000027945 */ /* 0x000fe20003800200 */
[----:B-1----:R-:W0:Y:S02]  /*1770*/  MUFU.RCP R0, R7 ;  /* 0x0000000700007308 */ /* 0x002e240000001000 */
[----:B0-----:R-:W-:-:S04]  /*1780*/  FFMA R13, R0, -R7, 1 ;  /* 0x3f800000000d7423 */ /* 0x001fc80000000807 */
[----:B------:R-:W-:Y:S01]  /*1790*/  FFMA R0, R0, R13, R0 ;  /* 0x0000000d00007223 */ /* 0x000fe20000000000 */
[----:B---3--:R-:W-:-:S04]  /*17a0*/  FADD R3, -R12, R3 ;  /* 0x000000030c037221 */ /* 0x008fc80000000100 */
[----:B--2---:R-:W-:-:S04]  /*17b0*/  FMUL R3, R3, UR6 ;  /* 0x0000000603037c20 */ /* 0x004fc80008400000 */
[----:B------:R-:W-:-:S04]  /*17c0*/  FMUL R6, R3, UR7 ;  /* 0x0000000703067c20 */ /* 0x000fc80008400000 */
        /* <DEDUP_REMOVED lines=8> */
.L_x_149:
[----:B------:R-:W-:Y:S05]  /*1850*/  BSYNC.RECONVERGENT B2 ;  /* 0x0000000000027941 */ /* 0x000fea0003800200 */
.L_x_148:
        /* <DEDUP_REMOVED lines=22> */
.L_x_151:
[----:B------:R-:W-:Y:S05]  /*19c0*/  BSYNC.RECONVERGENT B2 ;  /* 0x0000000000027941 */ /* 0x000fea0003800200 */
.L_x_150:
[----:B------:R-:W-:Y:S01]  /*19d0*/  FADD R3, R16, R0 ;  /* 0x0000000010037221 */ /* 0x000fe20000000000 */
[----:B------:R-:W-:-:S04]  /*19e0*/  UIADD3 UR4, UPT, UPT, UR4, 0x2, URZ ;  /* 0x0000000204047890 */ /* 0x000fc8000fffe0ff */
[----:B------:R1:W-:Y:S08]  /*19f0*/  STG.E desc[UR14][R12.64+0x200], R3 ;  /* 0x000200030c007986 */ /* 0x0003f0000c10190e */
.L_x_147:
[----:B------:R-:W2:Y:S02]  /*1a00*/  LDC R0, c[0x0][0x384] ;  /* 0x0000e100ff007b82 */ /* 0x000ea40000000800 */
[----:B--2---:R-:W-:-:S04]  /*1a10*/  LOP3.LUT R0, R0, 0x1, RZ, 0xc0, !PT ;  /* 0x0000000100007812 */ /* 0x004fc800078ec0ff */
[----:B------:R-:W-:-:S13]  /*1a20*/  ISETP.NE.U32.AND P0, PT, R0, 0x1, PT ;  /* 0x000000010000780c */ /* 0x000fda0003f05070 */
[----:B------:R-:W-:Y:S05]  /*1a30*/  @P0 EXIT ;  /* 0x000000000000094d */ /* 0x000fea0003800000 */
[----:B------:R-:W-:Y:S01]  /*1a40*/  MOV R11, UR4 ;  /* 0x00000004000b7c02 */ /* 0x000fe20008000f00 */
[----:B------:R-:W2:Y:S01]  /*1a50*/  LDC R7, c[0x0][0x390] ;  /* 0x0000e400ff077b82 */ /* 0x000ea20000000800 */
[----:B------:R-:W3:Y:S02]  /*1a60*/  LDCU.64 UR6, c[0x0][0x388] ;  /* 0x00007100ff0677ac */ /* 0x000ee40008000a00 */
[----:B------:R-:W-:-:S05]  /*1a70*/  LEA R11, R11, R26, 0x7 ;  /* 0x0000001a0b0b7211 */ /* 0x000fca00078e38ff */
[----:B01----:R-:W-:-:S04]  /*1a80*/  IMAD.WIDE R2, R11, 0x4, R4 ;  /* 0x000000040b027825 */ /* 0x003fc800078e0204 */
[----:B------:R-:W-:Y:S02]  /*1a90*/  IMAD.WIDE R8, R11, 0x4, R8 ;  /* 0x000000040b087825 */ /* 0x000fe400078e0208 */
[----:B------:R-:W4:Y:S04]  /*1aa0*/  LDG.E R3, desc[UR14][R2.64] ;  /* 0x0000000e02037981 */ /* 0x000f28000c1e1900 */
[----:B------:R-:W4:Y:S01]  /*1ab0*/  LDG.E R4, desc[UR14][R8.64] ;  /* 0x0000000e08047981 */ /* 0x000f22000c1e1900 */
[----:B--2---:R-:W0:Y:S01]  /*1ac0*/  MUFU.RCP R10, R7 ;  /* 0x00000007000a7308 */ /* 0x004e220000001000 */
[----:B------:R-:W-:Y:S01]  /*1ad0*/  BSSY.RECONVERGENT B2, `(.L_x_152) ;  /* 0x000000e000027945 */ /* 0x000fe20003800200 */
[----:B0-----:R-:W-:Y:S01]  /*1ae0*/  FFMA R5, R10, -R7, 1 ;  /* 0x3f8000000a057423 */ /* 0x001fe20000000807 */
[----:B----4-:R-:W-:-:S04]  /*1af0*/  FADD R0, -R4, R3 ;  /* 0x0000000304007221 */ /* 0x010fc80000000100 */
[----:B---3--:R-:W-:-:S04]  /*1b00*/  FMUL R0, R0, UR6 ;  /* 0x0000000600007c20 */ /* 0x008fc80008400000 */
[----:B------:R-:W-:-:S04]  /*1b10*/  FMUL R6, R0, UR7 ;  /* 0x0000000700067c20 */ /* 0x000fc80008400000 */
        /* <DEDUP_REMOVED lines=8> */
[----:B------:R-:W-:Y:S05]  /*1ba0*/  CALL.REL.NOINC `($__internal_1_$__cuda_sm3x_div_rn_noftz_f32_slowpath) ;  /* 0x0000001c00087944 */ /* 0x000fea0003c00000 */
.L_x_153:
[----:B------:R-:W-:Y:S05]  /*1bb0*/  BSYNC.RECONVERGENT B2 ;  /* 0x0000000000027941 */ /* 0x000fea0003800200 */
.L_x_152:
[----:B------:R-:W-:Y:S01]  /*1bc0*/  FADD R3, R4, R0 ;  /* 0x0000000004037221 */ /* 0x000fe20000000000 */
[----:B------:R-:W-:-:S05]  /*1bd0*/  IMAD.WIDE R20, R11, 0x4, R20 ;  /* 0x000000040b147825 */ /* 0x000fca00078e0214 */
[----:B------:R-:W-:Y:S01]  /*1be0*/  STG.E desc[UR14][R20.64], R3 ;  /* 0x0000000314007986 */ /* 0x000fe2000c10190e */
[----:B------:R-:W-:Y:S05]  /*1bf0*/  EXIT ;  /* 0x000000000000794d */ /* 0x000fea0003800000 */
.L_x_119:
[----:B------:R-:W-:-:S13]  /*1c00*/  ISETP.GE.AND P0, PT, R3, 0x1, PT ;  /* 0x000000010300780c */ /* 0x000fda0003f06270 */
[----:B------:R-:W-:Y:S05]  /*1c10*/  @!P0 EXIT ;  /* 0x000000000000894d */ /* 0x000fea0003800000 */
[C---:B------:R-:W-:Y:S01]  /*1c20*/  ISETP.GE.U32.AND P0, PT, R3.reuse, 0x8, PT ;  /* 0x000000080300780c */ /* 0x040fe20003f06070 */
[----:B------:R-:W-:Y:S01]  /*1c30*/  HFMA2 R25, -RZ, RZ, 0, 0 ;  /* 0x00000000ff197431 */ /* 0x000fe200000001ff */
[----:B------:R-:W-:-:S11]  /*1c40*/  LOP3.LUT R28, R3, 0x7, RZ, 0xc0, !PT ;  /* 0x00000007031c7812 */ /* 0x000fd600078ec0ff */
[----:B------:R-:W-:Y:S05]  /*1c50*/  @!P0 BRA `(.L_x_154) ;  /* 0x0000000c00588947 */ /* 0x000fea0003800000 */
[----:B------:R-:W0:Y:S01]  /*1c60*/  LDC R24, c[0x0][0x390] ;  /* 0x0000e400ff187b82 */ /* 0x000e220000000800 */
[----:B------:R-:W-:Y:S01]  /*1c70*/  LOP3.LUT R25, R3, 0x7ffffff8, RZ, 0xc0, !PT ;  /* 0x7ffffff803197812 */ /* 0x000fe200078ec0ff */
[----:B------:R-:W1:Y:S01]  /*1c80*/  LDCU.64 UR6, c[0x0][0x388] ;  /* 0x00007100ff0677ac */ /* 0x000e620008000a00 */
[----:B------:R-:W-:-:S05]  /*1c90*/  UMOV UR4, URZ ;  /* 0x000000ff00047c82 */ /* 0x000fca0008000000 */
.L_x_187:
[----:B------:R-:W-:Y:S01]  /*1ca0*/  MOV R11, UR4 ;  /* 0x00000004000b7c02 */ /* 0x000fe20008000f00 */
[----:B------:R-:W-:Y:S01]  /*1cb0*/  UIADD3 UR4, UPT, UPT, UR4, 0x8, URZ ;  /* 0x0000000804047890 */ /* 0x000fe2000fffe0ff */
[----:B------:R-:W-:Y:S02]  /*1cc0*/  BSSY.RECONVERGENT B2, `(.L_x_155) ;  /* 0x000001c000027945 */ /* 0x000fe40003800200 */
[----:B------:R-:W-:-:S03]  /*1cd0*/  LEA R11, R11, R26, 0x7 ;  /* 0x0000001a0b0b7211 */ /* 0x000fc600078e38ff */
[----:B------:R-:W-:Y:S02]  /*1ce0*/  ISETP.NE.AND P2, PT, R25, UR4, PT ;  /* 0x0000000419007c0c */ /* 0x000fe4000bf45270 */
        /* <DEDUP_REMOVED lines=21> */
.L_x_158:
[----:B------:R-:W-:Y:S05]  /*1e40*/  BSYNC.RECONVERGENT B3 ;  /* 0x0000000000037941 */ /* 0x000fea0003800200 */
.L_x_157:
[----:B------:R-:W-:Y:S01]  /*1e50*/  FADD R7, R12, R0 ;  /* 0x000000000c077221 */ /* 0x000fe20000000000 */
[----:B------:R-:W-:-:S05]  /*1e60*/  IMAD.WIDE.U32 R2, R11, 0x4, R20 ;  /* 0x000000040b027825 */ /* 0x000fca00078e0014 */
[----:B------:R2:W-:Y:S02]  /*1e70*/  STG.E desc[UR14][R2.64], R7 ;  /* 0x0000000702007986 */ /* 0x0005e4000c10190e */
.L_x_156:
[----:B-1----:R-:W-:Y:S05]  /*1e80*/  BSYNC.RECONVERGENT B2 ;  /* 0x0000000000027941 */ /* 0x002fea0003800200 */
.L_x_155:
        /* <DEDUP_REMOVED lines=8> */
[----:B------:R-:W3:Y:S01]  /*1f10*/  LDG.E R0, desc[UR14][R14.64] ;  /* 0x0000000e0e007981 */ /* 0x000ee2000c1e1900 */
[----:B0-2---:R-:W0:Y:S01]  /*1f20*/  MUFU.RCP R3, R24 ;  /* 0x0000001800037308 */ /* 0x005e220000001000 */
[----:B------:R-:W-:Y:S01]  /*1f30*/  BSSY.RECONVERGENT B3, `(.L_x_161) ;  /* 0x000000e000037945 */ /* 0x000fe20003800200 */
[----:B0-----:R-:W-:Y:S01]  /*1f40*/  FFMA R2, R3, -R24, 1 ;  /* 0x3f80000003027423 */ /* 0x001fe20000000818 */
[----:B---3--:R-:W-:-:S04]  /*1f50*/  FADD R0, -R19, R0 ;  /* 0x0000000013007221 */ /* 0x008fc80000000100 */
[----:B------:R-:W-:-:S04]  /*1f60*/  FMUL R0, R0, UR6 ;  /* 0x0000000600007c20 */ /* 0x000fc80008400000 */
        /* <DEDUP_REMOVED lines=10> */
.L_x_162:
[----:B------:R-:W-:Y:S05]  /*2010*/  BSYNC.RECONVERGENT B3 ;  /* 0x0000000000037941 */ /* 0x000fea0003800200 */
.L_x_161:
[----:B------:R-:W-:-:S05]  /*2020*/  FADD R19, R19, R0 ;  /* 0x0000000013137221 */ /* 0x000fca0000000000 */
[----:B------:R1:W-:Y:S02]  /*2030*/  STG.E desc[UR14][R12.64], R19 ;  /* 0x000000130c007986 */ /* 0x0003e4000c10190e */
.L_x_160:
[----:B------:R-:W-:Y:S05]  /*2040*/  BSYNC.RECONVERGENT B2 ;  /* 0x0000000000027941 */ /* 0x000fea0003800200 */
.L_x_159:
[----:B--2---:R-:W-:Y:S01]  /*2050*/  IADD3 R3, PT, PT, R11, 0x100, RZ ;  /* 0x000001000b037810 */ /* 0x004fe20007ffe0ff */
[----:B------:R-:W-:Y:S03]  /*2060*/  BSSY.RECONVERGENT B2, `(.L_x_163) ;  /* 0x0000017000027945 */ /* 0x000fe60003800200 */
[----:B------:R-:W-:-:S13]  /*2070*/  ISETP.GE.AND P0, PT, R3, R18, PT ;  /* 0x000000120300720c */ /* 0x000fda0003f06270 */
[----:B------:R-:W-:Y:S05]  /*2080*/  @P0 BRA `(.L_x_164) ;  /* 0x0000000000500947 */ /* 0x000fea0003800000 */
[----:B-1----:R-:W2:Y:S04]  /*2090*/  LDG.E R19, desc[UR14][R16.64+0x200] ;  /* 0x0002000e10137981 */ /* 0x002ea8000c1e1900 */
[----:B------:R-:W2:Y:S01]  /*20a0*/  LDG.E R0, desc[UR14][R14.64+0x200] ;  /* 0x0002000e0e007981 */ /* 0x000ea2000c1e1900 */
[----:B0-----:R-:W0:Y:S01]  /*20b0*/  MUFU.RCP R3, R24 ;  /* 0x0000001800037308 */ /* 0x001e220000001000 */
[----:B------:R-:W-:Y:S01]  /*20c0*/  BSSY.RECONVERGENT B3, `(.L_x_165) ;  /* 0x000000e000037945 */ /* 0x000fe20003800200 */
[----:B0-----:R-:W-:Y:S01]  /*20d0*/  FFMA R2, R3, -R24, 1 ;  /* 0x3f80000003027423 */ /* 0x001fe20000000818 */
[----:B--2---:R-:W-:-:S04]  /*20e0*/  FADD R0, -R19, R0 ;  /* 0x0000000013007221 */ /* 0x004fc80000000100 */
        /* <DEDUP_REMOVED lines=11> */
.L_x_166:
[----:B------:R-:W-:Y:S05]  /*21a0*/  BSYNC.RECONVERGENT B3 ;  /* 0x0000000000037941 */ /* 0x000fea0003800200 */
.L_x_165:
[----:B------:R-:W-:-:S05]  /*21b0*/  FADD R19, R19, R0 ;  /* 0x0000000013137221 */ /* 0x000fca0000000000 */
[----:B------:R2:W-:Y:S02]  /*21c0*/  STG.E desc[UR14][R12.64+0x200], R19 ;  /* 0x000200130c007986 */ /* 0x0005e4000c10190e */
.L_x_164:
[----:B------:R-:W-:Y:S05]  /*21d0*/  BSYNC.RECONVERGENT B2 ;  /* 0x0000000000027941 */ /* 0x000fea0003800200 */
.L_x_163:
[----:B------:R-:W-:Y:S01]  /*21e0*/  IADD3 R3, PT, PT, R11, 0x180, RZ ;  /* 0x000001800b037810 */ /* 0x000fe20007ffe0ff */
[----:B------:R-:W-:Y:S03]  /*21f0*/  BSSY.RECONVERGENT B2, `(.L_x_167) ;  /* 0x0000017000027945 */ /* 0x000fe60003800200 */
[----:B------:R-:W-:-:S13]  /*2200*/  ISETP.GE.AND P0, PT, R3, R18, PT ;  /* 0x000000120300720c */ /* 0x000fda0003f06270 */
[----:B------:R-:W-:Y:S05]  /*2210*/  @P0 BRA `(.L_x_168) ;  /* 0x0000000000500947 */ /* 0x000fea0003800000 */
[----:B-12---:R-:W2:Y:S04]  /*2220*/  LDG.E R19, desc[UR14][R16.64+0x400] ;  /* 0x0004000e10137981 */ /* 0x006ea8000c1e1900 */
        /* <DEDUP_REMOVED lines=16> */
.L_x_170:
[----:B------:R-:W-:Y:S05]  /*2330*/  BSYNC.RECONVERGENT B3 ;  /* 0x0000000000037941 */ /* 0x000fea0003800200 */
.L_x_169:
[----:B------:R-:W-:-:S05]  /*2340*/  FADD R19, R19, R0 ;  /* 0x0000000013137221 */ /* 0x000fca0000000000 */
[----:B------:R3:W-:Y:S02]  /*2350*/  STG.E desc[UR14][R12.64+0x400], R19 ;  /* 0x000400130c007986 */ /* 0x0007e4000c10190e */
.L_x_168:
[----:B------:R-:W-:Y:S05]  /*2360*/  BSYNC.RECONVERGENT B2 ;  /* 0x0000000000027941 */ /* 0x000fea0003800200 */
.L_x_167:
[----:B------:R-:W-:Y:S01]  /*2370*/  IADD3 R3, PT, PT, R11, 0x200, RZ ;  /* 0x000002000b037810 */ /* 0x000fe20007ffe0ff */
[----:B------:R-:W-:Y:S03]  /*2380*/  BSSY.RECONVERGENT B2, `(.L_x_171) ;  /* 0x0000017000027945 */ /* 0x000fe60003800200 */
[----:B------:R-:W-:-:S13]  /*2390*/  ISETP.GE.AND P0, PT, R3, R18, PT ;  /* 0x000000120300720c */ /* 0x000fda0003f06270 */
[----:B------:R-:W-:Y:S05]  /*23a0*/  @P0 BRA `(.L_x_172) ;  /* 0x0000000000500947 */ /* 0x000fea0003800000 */
[----:B-123--:R-:W2:Y:S04]  /*23b0*/  LDG.E R19, desc[UR14][R16.64+0x600] ;  /* 0x0006000e10137981 */ /* 0x00eea8000c1e1900 */
        /* <DEDUP_REMOVED lines=16> */
.L_x_174:
[----:B------:R-:W-:Y:S05]  /*24c0*/  BSYNC.RECONVERGENT B3 ;  /* 0x0000000000037941 */ /* 0x000fea0003800200 */
.L_x_173:
[----:B------:R-:W-:-:S05]  /*24d0*/  FADD R19, R19, R0 ;  /* 0x0000000013137221 */ /* 0x000fca0000000000 */
[----:B------:R4:W-:Y:S02]  /*24e0*/  STG.E desc[UR14][R12.64+0x600], R19 ;  /* 0x000600130c007986 */ /* 0x0009e4000c10190e */
.L_x_172:
[----:B------:R-:W-:Y:S05]  /*24f0*/  BSYNC.RECONVERGENT B2 ;  /* 0x0000000000027941 */ /* 0x000fea0003800200 */
.L_x_171:
[----:B------:R-:W-:Y:S01]  /*2500*/  IADD3 R3, PT, PT, R11, 0x280, RZ ;  /* 0x000002800b037810 */ /* 0x000fe20007ffe0ff */
[----:B------:R-:W-:Y:S03]  /*2510*/  BSSY.RECONVERGENT B2, `(.L_x_175) ;  /* 0x0000017000027945 */ /* 0x000fe60003800200 */
[----:B------:R-:W-:-:S13]  /*2520*/  ISETP.GE.AND P0, PT, R3, R18, PT ;  /* 0x000000120300720c */ /* 0x000fda0003f06270 */
[----:B------:R-:W-:Y:S05]  /*2530*/  @P0 BRA `(.L_x_176) ;  /* 0x0000000000500947 */ /* 0x000fea0003800000 */
[----:B-1234-:R-:W2:Y:S04]  /*2540*/  LDG.E R19, desc[UR14][R16.64+0x800] ;  /* 0x0008000e10137981 */ /* 0x01eea8000c1e1900 */
        /* <DEDUP_REMOVED lines=16> */
.L_x_178:
[----:B------:R-:W-:Y:S05]  /*2650*/  BSYNC.RECONVERGENT B3 ;  /* 0x0000000000037941 */ /* 0x000fea0003800200 */
.L_x_177:
[----:B------:R-:W-:-:S05]  /*2660*/  FADD R19, R19, R0 ;  /* 0x0000000013137221 */ /* 0x000fca0000000000 */
[----:B------:R0:W-:Y:S02]  /*2670*/  STG.E desc[UR14][R12.64+0x800], R19 ;  /* 0x000800130c007986 */ /* 0x0001e4000c10190e */
.L_x_176:
[----:B------:R-:W-:Y:S05]  /*2680*/  BSYNC.RECONVERGENT B2 ;  /* 0x0000000000027941 */ /* 0x000fea0003800200 */
.L_x_175:
[----:B------:R-:W-:Y:S01]  /*2690*/  IADD3 R3, PT, PT, R11, 0x300, RZ ;  /* 0x000003000b037810 */ /* 0x000fe20007ffe0ff */
[----:B------:R-:W-:Y:S03]  /*26a0*/  BSSY.RECONVERGENT B2, `(.L_x_179) ;  /* 0x0000017000027945 */ /* 0x000fe60003800200 */
[----:B------:R-:W-:-:S13]  /*26b0*/  ISETP.GE.AND P0, PT, R3, R18, PT ;  /* 0x000000120300720c */ /* 0x000fda0003f06270 */
[----:B------:R-:W-:Y:S05]  /*26c0*/  @P0 BRA `(.L_x_180) ;  /* 0x0000000000500947 */ /* 0x000fea0003800000 */
[----:B01234-:R-:W2:Y:S04]  /*26d0*/  LDG.E R19, desc[UR14][R16.64+0xa00] ;  /* 0x000a000e10137981 */ /* 0x01fea8000c1e1900 */
[----:B------:R-:W2:Y:S01]  /*26e0*/  LDG.E R0, desc[UR14][R14.64+0xa00] ;  /* 0x000a000e0e007981 */ /* 0x000ea2000c1e1900 */
[----:B------:R-:W0:Y:S01]  /*26f0*/  MUFU.RCP R3, R24 ;  /* 0x0000001800037308 */ /* 0x000e220000001000 */
        /* <DEDUP_REMOVED lines=14> */
.L_x_182:
[----:B------:R-:W-:Y:S05]  /*27e0*/  BSYNC.RECONVERGENT B3 ;  /* 0x0000000000037941 */ /* 0x000fea0003800200 */
.L_x_181:
[----:B------:R-:W-:-:S05]  /*27f0*/  FADD R19, R19, R0 ;  /* 0x0000000013137221 */ /* 0x000fca0000000000 */
[----:B------:R0:W-:Y:S02]  /*2800*/  STG.E desc[UR14][R12.64+0xa00], R19 ;  /* 0x000a00130c007986 */ /* 0x0001e4000c10190e */
.L_x_180:
[----:B------:R-:W-:Y:S05]  /*2810*/  BSYNC.RECONVERGENT B2 ;  /* 0x0000000000027941 */ /* 0x000fea0003800200 */
.L_x_179:
[----:B------:R-:W-:Y:S01]  /*2820*/  IADD3 R11, PT, PT, R11, 0x380, RZ ;  /* 0x000003800b0b7810 */ /* 0x000fe20007ffe0ff */
[----:B------:R-:W-:Y:S03]  /*2830*/  BSSY.RECONVERGENT B2, `(.L_x_183) ;  /* 0x0000017000027945 */ /* 0x000fe60003800200 */
[----:B------:R-:W-:-:S13]  /*2840*/  ISETP.GE.AND P0, PT, R11, R18, PT ;  /* 0x000000120b00720c */ /* 0x000fda0003f06270 */
[----:B------:R-:W-:Y:S05]  /*2850*/  @P0 BRA `(.L_x_184) ;  /* 0x0000000000500947 */ /* 0x000fea0003800000 */
[----:B------:R-:W5:Y:S04]  /*2860*/  LDG.E R16, desc[UR14][R16.64+0xc00] ;  /* 0x000c000e10107981 */ /* 0x000f68000c1e1900 */
[----:B------:R-:W5:Y:S01]  /*2870*/  LDG.E R15, desc[UR14][R14.64+0xc00] ;  /* 0x000c000e0e0f7981 */ /* 0x000f62000c1e1900 */
[----:B0-----:R-:W0:Y:S01]  /*2880*/  MUFU.RCP R3, R24 ;  /* 0x0000001800037308 */ /* 0x001e220000001000 */
[----:B------:R-:W-:Y:S01]  /*2890*/  BSSY.RECONVERGENT B3, `(.L_x_185) ;  /* 0x000000e000037945 */ /* 0x000fe20003800200 */
[----:B0-----:R-:W-:Y:S01]  /*28a0*/  FFMA R2, R3, -R24, 1 ;  /* 0x3f80000003027423 */ /* 0x001fe20000000818 */
[----:B-----5:R-:W-:-:S04]  /*28b0*/  FADD R0, -R16, R15 ;  /* 0x0000000f10007221 */ /* 0x020fc80000000100 */
        /* <DEDUP_REMOVED lines=10> */
[----:B-1234-:R-:W-:Y:S05]  /*2960*/  CALL.REL.NOINC `($__internal_1_$__cuda_sm3x_div_rn_noftz_f32_slowpath) ;  /* 0x0000000c00987944 */ /* 0x01efea0003c00000 */
.L_x_186:
[----:B------:R-:W-:Y:S05]  /*2970*/  BSYNC.RECONVERGENT B3 ;  /* 0x0000000000037941 */ /* 0x000fea0003800200 */
.L_x_185:
[----:B------:R-:W-:-:S05]  /*2980*/  FADD R3, R16, R0 ;  /* 0x0000000010037221 */ /* 0x000fca0000000000 */
[----:B------:R0:W-:Y:S02]  /*2990*/  STG.E desc[UR14][R12.64+0xc00], R3 ;  /* 0x000c00030c007986 */ /* 0x0001e4000c10190e */
.L_x_184:
[----:B------:R-:W-:Y:S05]  /*29a0*/  BSYNC.RECONVERGENT B2 ;  /* 0x0000000000027941 */ /* 0x000fea0003800200 */
.L_x_183:
[----:B------:R-:W-:Y:S05]  /*29b0*/  @P2 BRA `(.L_x_187) ;  /* 0xfffffff000b82947 */ /* 0x000fea000383ffff */
.L_x_154:
[----:B------:R-:W-:-:S13]  /*29c0*/  ISETP.NE.AND P0, PT, R28, RZ, PT ;  /* 0x000000ff1c00720c */ /* 0x000fda0003f05270 */
[----:B------:R-:W-:Y:S05]  /*29d0*/  @!P0 EXIT ;  /* 0x000000000000894d */ /* 0x000fea0003800000 */
[----:B------:R-:W5:Y:S01]  /*29e0*/  LDCU UR4, c[0x0][0x384] ;  /* 0x00007080ff0477ac */ /* 0x000f620008000800 */
[----:B------:R-:W-:Y:S01]  /*29f0*/  ISETP.GE.U32.AND P0, PT, R28, 0x4, PT ;  /* 0x000000041c00780c */ /* 0x000fe20003f06070 */
[----:B-----5:R-:W-:-:S12]  /*2a00*/  ULOP3.LUT UR4, UR4, 0x3, URZ, 0xc0, !UPT ;  /* 0x0000000304047892 */ /* 0x020fd8000f8ec0ff */
[----:B------:R-:W-:Y:S05]  /*2a10*/  @!P0 BRA `(.L_x_188) ;  /* 0x0000000400e48947 */ /* 0x000fea0003800000 */
[----:B------:R-:W-:Y:S01]  /*2a20*/  LEA R11, R25, R26, 0x7 ;  /* 0x0000001a190b7211 */ /* 0x000fe200078e38ff */
[----:B------:R-:W-:Y:S03]  /*2a30*/  BSSY.RECONVERGENT B2, `(.L_x_189) ;  /* 0x000001c000027945 */ /* 0x000fe60003800200 */
[----:B------:R-:W-:-:S13]  /*2a40*/  ISETP.GE.AND P0, PT, R11, R18, PT ;  /* 0x000000120b00720c */ /* 0x000fda0003f06270 */
[----:B------:R-:W-:Y:S05]  /*2a50*/  @P0 BRA `(.L_x_190) ;  /* 0x0000000000640947 */ /* 0x000fea0003800000 */
[C---:B01234-:R-:W-:Y:S01]  /*2a60*/  IMAD.WIDE R12, R11.reuse, 0x4, R8 ;  /* 0x000000040b0c7825 */ /* 0x05ffe200078e0208 */
[----:B------:R-:W0:Y:S01]  /*2a70*/  LDC R15, c[0x0][0x390] ;  /* 0x0000e400ff0f7b82 */ /* 0x000e220000000800 */
[----:B------:R-:W1:Y:S02]  /*2a80*/  LDCU.64 UR6, c[0x0][0x388] ;  /* 0x00007100ff0677ac */ /* 0x000e640008000a00 */
[----:B------:R-:W-:Y:S02]  /*2a90*/  IMAD.WIDE R2, R11, 0x4, R4 ;  /* 0x000000040b027825 */ /* 0x000fe400078e0204 */
        /* <DEDUP_REMOVED lines=17> */
.L_x_192:
[----:B------:R-:W-:Y:S05]  /*2bb0*/  BSYNC.RECONVERGENT B3 ;  /* 0x0000000000037941 */ /* 0x000fea0003800200 */
.L_x_191:
[----:B------:R-:W-:Y:S01]  /*2bc0*/  FADD R7, R12, R0 ;  /* 0x000000000c077221 */ /* 0x000fe20000000000 */
[----:B------:R-:W-:-:S05]  /*2bd0*/  IMAD.WIDE R2, R11, 0x4, R20 ;  /* 0x000000040b027825 */ /* 0x000fca00078e0214 */
[----:B------:R0:W-:Y:S02]  /*2be0*/  STG.E desc[UR14][R2.64], R7 ;  /* 0x0000000702007986 */ /* 0x0001e4000c10190e */
.L_x_190:
[----:B------:R-:W-:Y:S05]  /*2bf0*/  BSYNC.RECONVERGENT B2 ;  /* 0x0000000000027941 */ /* 0x000fea0003800200 */
.L_x_189:
[----:B01234-:R-:W-:Y:S01]  /*2c00*/  IADD3 R12, PT, PT, R11, 0x80, RZ ;  /* 0x000000800b0c7810 */ /* 0x01ffe20007ffe0ff */
[----:B------:R-:W-:Y:S03]  /*2c10*/  BSSY.RECONVERGENT B2, `(.L_x_193) ;  /* 0x000001c000027945 */ /* 0x000fe60003800200 */
[----:B------:R-:W-:-:S13]  /*2c20*/  ISETP.GE.AND P0, PT, R12, R18, PT ;  /* 0x000000120c00720c */ /* 0x000fda0003f06270 */
[----:B------:R-:W-:Y:S05]  /*2c30*/  @P0 BRA `(.L_x_194) ;  /* 0x0000000000640947 */ /* 0x000fea0003800000 */
[C---:B------:R-:W-:Y:S01]  /*2c40*/  IMAD.WIDE R6, R12.reuse, 0x4, R4 ;  /* 0x000000040c067825 */ /* 0x040fe200078e0204 */
[----:B------:R-:W0:Y:S01]  /*2c50*/  LDC R15, c[0x0][0x390] ;  /* 0x0000e400ff0f7b82 */ /* 0x000e220000000800 */
[----:B------:R-:W1:Y:S02]  /*2c60*/  LDCU.64 UR6, c[0x0][0x388] ;  /* 0x00007100ff0677ac */ /* 0x000e640008000a00 */
        /* <DEDUP_REMOVED lines=18> */
.L_x_196:
[----:B------:R-:W-:Y:S05]  /*2d90*/  BSYNC.RECONVERGENT B3 ;  /* 0x0000000000037941 */ /* 0x000fea0003800200 */
.L_x_195:
[----:B------:R-:W-:Y:S01]  /*2da0*/  FADD R3, R13, R0 ;  /* 0x000000000d037221 */ /* 0x000fe20000000000 */
[----:B------:R-:W-:-:S05]  /*2db0*/  IMAD.WIDE R12, R12, 0x4, R20 ;  /* 0x000000040c0c7825 */ /* 0x000fca00078e0214 */
[----:B------:R0:W-:Y:S02]  /*2dc0*/  STG.E desc[UR14][R12.64], R3 ;  /* 0x000000030c007986 */ /* 0x0001e4000c10190e */
.L_x_194:
[----:B------:R-:W-:Y:S05]  /*2dd0*/  BSYNC.RECONVERGENT B2 ;  /* 0x0000000000027941 */ /* 0x000fea0003800200 */
.L_x_193:
[----:B0-----:R-:W-:Y:S01]  /*2de0*/  IADD3 R12, PT, PT, R11, 0x100, RZ ;  /* 0x000001000b0c7810 */ /* 0x001fe20007ffe0ff */
        /* <DEDUP_REMOVED lines=24> */
.L_x_200:
[----:B------:R-:W-:Y:S05]  /*2f70*/  BSYNC.RECONVERGENT B3 ;  /* 0x0000000000037941 */ /* 0x000fea0003800200 */
.L_x_199:
[----:B------:R-:W-:Y:S01]  /*2f80*/  FADD R3, R13, R0 ;  /* 0x000000000d037221 */ /* 0x000fe20000000000 */
[----:B------:R-:W-:-:S05]  /*2f90*/  IMAD.WIDE R12, R12, 0x4, R20 ;  /* 0x000000040c0c7825 */ /* 0x000fca00078e0214 */
[----:B------:R0:W-:Y:S02]  /*2fa0*/  STG.E desc[UR14][R12.64], R3 ;  /* 0x000000030c007986 */ /* 0x0001e4000c10190e */
.L_x_198:
[----:B------:R-:W-:Y:S05]  /*2fb0*/  BSYNC.RECONVERGENT B2 ;  /* 0x0000000000027941 */ /* 0x000fea0003800200 */
.L_x_197:
[----:B------:R-:W-:Y:S01]  /*2fc0*/  IADD3 R11, PT, PT, R11, 0x180, RZ ;  /* 0x000001800b0b7810 */ /* 0x000fe20007ffe0ff */
[----:B------:R-:W-:Y:S03]  /*2fd0*/  BSSY.RECONVERGENT B2, `(.L_x_201) ;  /* 0x000001c000027945 */ /* 0x000fe60003800200 */
[----:B------:R-:W-:-:S13]  /*2fe0*/  ISETP.GE.AND P0, PT, R11, R18, PT ;  /* 0x000000120b00720c */ /* 0x000fda0003f06270 */
[----:B------:R-:W-:Y:S05]  /*2ff0*/  @P0 BRA `(.L_x_202) ;  /* 0x0000000000640947 */ /* 0x000fea0003800000 */
[C---:B0-----:R-:W-:Y:S01]  /*3000*/  IMAD.WIDE R12, R11.reuse, 0x4, R8 ;  /* 0x000000040b0c7825 */ /* 0x041fe200078e0208 */
        /* <DEDUP_REMOVED lines=20> */
.L_x_204:
[----:B------:R-:W-:Y:S05]  /*3150*/  BSYNC.RECONVERGENT B3 ;  /* 0x0000000000037941 */ /* 0x000fea0003800200 */
.L_x_203:
[----:B------:R-:W-:Y:S01]  /*3160*/  FADD R7, R12, R0 ;  /* 0x000000000c077221 */ /* 0x000fe20000000000 */
[----:B------:R-:W-:-:S05]  /*3170*/  IMAD.WIDE R2, R11, 0x4, R20 ;  /* 0x000000040b027825 */ /* 0x000fca00078e0214 */
[----:B------:R1:W-:Y:S02]  /*3180*/  STG.E desc[UR14][R2.64], R7 ;  /* 0x0000000702007986 */ /* 0x0003e4000c10190e */
.L_x_202:
[----:B------:R-:W-:Y:S05]  /*3190*/  BSYNC.RECONVERGENT B2 ;  /* 0x0000000000027941 */ /* 0x000fea0003800200 */
.L_x_201:
[----:B------:R-:W-:-:S07]  /*31a0*/  IADD3 R25, PT, PT, R25, 0x4, RZ ;  /* 0x0000000419197810 */ /* 0x000fce0007ffe0ff */
.L_x_188:
[----:B------:R-:W-:-:S13]  /*31b0*/  ISETP.NE.AND P0, PT, RZ, UR4, PT ;  /* 0x00000004ff007c0c */ /* 0x000fda000bf05270 */
[----:B------:R-:W-:Y:S05]  /*31c0*/  @!P0 EXIT ;  /* 0x000000000000894d */ /* 0x000fea0003800000 */
[----:B------:R-:W-:-:S09]  /*31d0*/  UISETP.NE.AND UP0, UPT, UR4, 0x1, UPT ;  /* 0x000000010400788c */ /* 0x000fd2000bf05270 */
[----:B------:R-:W-:Y:S05]  /*31e0*/  BRA.U !UP0, `(.L_x_205) ;  /* 0x0000000108f47547 */ /* 0x000fea000b800000 */
        /* <DEDUP_REMOVED lines=25> */
.L_x_209:
[----:B------:R-:W-:Y:S05]  /*3380*/  BSYNC.RECONVERGENT B3 ;  /* 0x0000000000037941 */ /* 0x000fea0003800200 */
.L_x_208:
[----:B------:R-:W-:Y:S01]  /*3390*/  FADD R7, R12, R0 ;  /* 0x000000000c077221 */ /* 0x000fe20000000000 */
[----:B------:R-:W-:-:S05]  /*33a0*/  IMAD.WIDE R2, R11, 0x4, R20 ;  /* 0x000000040b027825 */ /* 0x000fca00078e0214 */
[----:B------:R0:W-:Y:S02]  /*33b0*/  STG.E desc[UR14][R2.64], R7 ;  /* 0x0000000702007986 */ /* 0x0001e4000c10190e */
.L_x_207:
[----:B------:R-:W-:Y:S05]  /*33c0*/  BSYNC.RECONVERGENT B2 ;  /* 0x0000000000027941 */ /* 0x000fea0003800200 */
.L_x_206:
[----:B------:R-:W-:Y:S01]  /*33d0*/  IADD3 R11, PT, PT, R11, 0x80, RZ ;  /* 0x000000800b0b7810 */ /* 0x000fe20007ffe0ff */
        /* <DEDUP_REMOVED lines=24> */
.L_x_213:
[----:B------:R-:W-:Y:S05]  /*3560*/  BSYNC.RECONVERGENT B3 ;  /* 0x0000000000037941 */ /* 0x000fea0003800200 */
.L_x_212:
[----:B------:R-:W-:Y:S01]  /*3570*/  FADD R7, R12, R0 ;  /* 0x000000000c077221 */ /* 0x000fe20000000000 */
[----:B------:R-:W-:-:S05]  /*3580*/  IMAD.WIDE R2, R11, 0x4, R20 ;  /* 0x000000040b027825 */ /* 0x000fca00078e0214 */
[----:B------:R0:W-:Y:S02]  /*3590*/  STG.E desc[UR14][R2.64], R7 ;  /* 0x0000000702007986 */ /* 0x0001e4000c10190e */
.L_x_211:
[----:B------:R-:W-:Y:S05]  /*35a0*/  BSYNC.RECONVERGENT B2 ;  /* 0x0000000000027941 */ /* 0x000fea0003800200 */
.L_x_210:
[----:B------:R-:W-:-:S07]  /*35b0*/  IADD3 R25, PT, PT, R25, 0x2, RZ ;  /* 0x0000000219197810 */ /* 0x000fce0007ffe0ff */
.L_x_205:
[----:B------:R-:W5:Y:S02]  /*35c0*/  LDC R0, c[0x0][0x384] ;  /* 0x0000e100ff007b82 */ /* 0x000f640000000800 */
[----:B-----5:R-:W-:-:S04]  /*35d0*/  LOP3.LUT R0, R0, 0x1, RZ, 0xc0, !PT ;  /* 0x0000000100007812 */ /* 0x020fc800078ec0ff */
[----:B------:R-:W-:-:S13]  /*35e0*/  ISETP.NE.U32.AND P0, PT, R0, 0x1, PT ;  /* 0x000000010000780c */ /* 0x000fda0003f05070 */
[----:B------:R-:W-:Y:S05]  /*35f0*/  @P0 EXIT ;  /* 0x000000000000094d */ /* 0x000fea0003800000 */
[----:B------:R-:W-:-:S04]  /*3600*/  LEA R25, R25, R26, 0x7 ;  /* 0x0000001a19197211 */ /* 0x000fc800078e38ff */
[----:B------:R-:W-:-:S13]  /*3610*/  ISETP.GE.AND P0, PT, R25, R18, PT ;  /* 0x000000121900720c */ /* 0x000fda0003f06270 */
[----:B------:R-:W-:Y:S05]  /*3620*/  @P0 EXIT ;  /* 0x000000000000094d */ /* 0x000fea0003800000 */
[C---:B01----:R-:W-:Y:S01]  /*3630*/  IMAD.WIDE R2, R25.reuse, 0x4, R4 ;  /* 0x0000000419027825 */ /* 0x043fe200078e0204 */
[----:B------:R-:W0:Y:S01]  /*3640*/  LDC R7, c[0x0][0x390] ;  /* 0x0000e400ff077b82 */ /* 0x000e220000000800 */
[----:B------:R-:W1:Y:S02]  /*3650*/  LDCU.64 UR4, c[0x0][0x388] ;  /* 0x00007100ff0477ac */ /* 0x000e640008000a00 */
[----:B------:R-:W-:Y:S02]  /*3660*/  IMAD.WIDE R8, R25, 0x4, R8 ;  /* 0x0000000419087825 */ /* 0x000fe400078e0208 */
[----:B------:R-:W5:Y:S04]  /*3670*/  LDG.E R3, desc[UR14][R2.64] ;  /* 0x0000000e02037981 */ /* 0x000f68000c1e1900 */
[----:B------:R-:W5:Y:S01]  /*3680*/  LDG.E R4, desc[UR14][R8.64] ;  /* 0x0000000e08047981 */ /* 0x000f62000c1e1900 */
[----:B0-----:R-:W0:Y:S01]  /*3690*/  MUFU.RCP R10, R7 ;  /* 0x00000007000a7308 */ /* 0x001e220000001000 */
[----:B------:R-:W-:Y:S01]  /*36a0*/  BSSY.RECONVERGENT B2, `(.L_x_214) ;  /* 0x000000e000027945 */ /* 0x000fe20003800200 */
[----:B0-----:R-:W-:Y:S01]  /*36b0*/  FFMA R5, R10, -R7, 1 ;  /* 0x3f8000000a057423 */ /* 0x001fe20000000807 */
[----:B-----5:R-:W-:-:S04]  /*36c0*/  FADD R0, -R4, R3 ;  /* 0x0000000304007221 */ /* 0x020fc80000000100 */
        /* <DEDUP_REMOVED lines=10> */
[----:B--234-:R-:W-:Y:S05]  /*3770*/  CALL.REL.NOINC `($__internal_1_$__cuda_sm3x_div_rn_noftz_f32_slowpath) ;  /* 0x0000000000147944 */ /* 0x01cfea0003c00000 */
.L_x_215:
[----:B------:R-:W-:Y:S05]  /*3780*/  BSYNC.RECONVERGENT B2 ;  /* 0x0000000000027941 */ /* 0x000fea0003800200 */
.L_x_214:
[----:B------:R-:W-:Y:S01]  /*3790*/  FADD R3, R4, R0 ;  /* 0x0000000004037221 */ /* 0x000fe20000000000 */
[----:B------:R-:W-:-:S05]  /*37a0*/  IMAD.WIDE R20, R25, 0x4, R20 ;  /* 0x0000000419147825 */ /* 0x000fca00078e0214 */
[----:B------:R-:W-:Y:S01]  /*37b0*/  STG.E desc[UR14][R20.64], R3 ;  /* 0x0000000314007986 */ /* 0x000fe2000c10190e */
[----:B------:R-:W-:Y:S05]  /*37c0*/  EXIT ;  /* 0x000000000000794d */ /* 0x000fea0003800000 */
        .weak           $__internal_1_$__cuda_sm3x_div_rn_noftz_f32_slowpath
        .type           $__internal_1_$__cuda_sm3x_div_rn_noftz_f32_slowpath,@function
        .size           $__internal_1_$__cuda_sm3x_div_rn_noftz_f32_slowpath,(.L_x_246 - $__internal_1_$__cuda_sm3x_div_rn_noftz_f32_slowpath)
$__internal_1_$__cuda_sm3x_div_rn_noftz_f32_slowpath:
        /* <DEDUP_REMOVED lines=19> */
[C---:B------:R-:W-:Y:S02]  /*3900*/  FSETP.NEU.FTZ.AND P3, PT, |R0|.reuse, +INF , PT ;  /* 0x7f8000000000780b */ /* 0x040fe40003f7d200 */
        /* <DEDUP_REMOVED lines=16> */
.L_x_217:
        /* <DEDUP_REMOVED lines=32> */
[C---:B------:R-:W-:Y:S02]  /*3c10*/  IADD3 R6, PT, PT, R3.reuse, 0x20, RZ ;  /* 0x0000002003067810 */ /* 0x040fe40007ffe0ff */
[----:B------:R-:W-:Y:S02]  /*3c20*/  LOP3.LUT R22, R22, 0x7fffff, RZ, 0xc0, !PT ;  /* 0x007fffff16167812 */ /* 0x000fe400078ec0ff */
[C---:B------:R-:W-:Y:S02]  /*3c30*/  ISETP.NE.AND P3, PT, R3.reuse, RZ, PT ;  /* 0x000000ff0300720c */ /* 0x040fe40003f65270 */
        /* <DEDUP_REMOVED lines=16> */
.L_x_224:
[----:B------:R-:W-:-:S04]  /*3d40*/  LOP3.LUT R10, R10, 0x80000000, RZ, 0xc0, !PT ;  /* 0x800000000a0a7812 */ /* 0x000fc800078ec0ff */
[----:B------:R-:W-:Y:S01]  /*3d50*/  LOP3.LUT R10, R10, 0x7f800000, RZ, 0xfc, !PT ;  /* 0x7f8000000a0a7812 */ /* 0x000fe200078efcff */
[----:B------:R-:W-:Y:S06]  /*3d60*/  BRA `(.L_x_225) ;  /* 0x0000000000047947 */ /* 0x000fec0003800000 */
.L_x_223:
[----:B------:R-:W-:-:S07]  /*3d70*/  LEA R10, R22, R10, 0x17 ;  /* 0x0000000a160a7211 */ /* 0x000fce00078eb8ff */
.L_x_225:
[----:B------:R-:W-:Y:S05]  /*3d80*/  BSYNC.RECONVERGENT B1 ;  /* 0x0000000000017941 */ /* 0x000fea0003800200 */
.L_x_222:
[----:B------:R-:W-:Y:S01]  /*3d90*/  MOV R0, R10 ;  /* 0x0000000a00007202 */ /* 0x000fe20000000f00 */
[----:B------:R-:W-:Y:S06]  /*3da0*/  BRA `(.L_x_226) ;  /* 0x0000000000247947 */ /* 0x000fec0003800000 */
.L_x_221:
[----:B------:R-:W-:-:S04]  /*3db0*/  LOP3.LUT R0, R6, 0x80000000, R0, 0x48, !PT ;  /* 0x8000000006007812 */ /* 0x000fc800078e4800 */
[----:B------:R-:W-:Y:S01]  /*3dc0*/  LOP3.LUT R0, R0, 0x7f800000, RZ, 0xfc, !PT ;  /* 0x7f80000000007812 */ /* 0x000fe200078efcff */
[----:B------:R-:W-:Y:S06]  /*3dd0*/  BRA `(.L_x_226) ;  /* 0x0000000000187947 */ /* 0x000fec0003800000 */
.L_x_220:
[----:B------:R-:W-:Y:S01]  /*3de0*/  LOP3.LUT R0, R6, 0x80000000, R0, 0x48, !PT ;  /* 0x8000000006007812 */ /* 0x000fe200078e4800 */
[----:B------:R-:W-:Y:S06]  /*3df0*/  BRA `(.L_x_226) ;  /* 0x0000000000107947 */ /* 0x000fec0003800000 */
.L_x_219:
[----:B------:R-:W0:Y:S01]  /*3e00*/  MUFU.RSQ R0, -QNAN ;  /* 0xffc0000000007908 */ /* 0x000e220000001400 */
[----:B------:R-:W-:Y:S05]  /*3e10*/  BRA `(.L_x_226) ;  /* 0x0000000000087947 */ /* 0x000fea0003800000 */
.L_x_218:
[----:B------:R-:W0:Y:S02]  /*3e20*/  LDC R3, c[0x0][0x390] ;  /* 0x0000e400ff037b82 */ /* 0x000e240000000800 */
[----:B0-----:R-:W-:-:S07]  /*3e30*/  FADD.FTZ R0, R0, R3 ;  /* 0x0000000300007221 */ /* 0x001fce0000010000 */
.L_x_226:
[----:B------:R-:W-:Y:S05]  /*3e40*/  BSYNC.RECONVERGENT B0 ;  /* 0x0000000000007941 */ /* 0x000fea0003800200 */
.L_x_216:
[----:B------:R-:W-:-:S04]  /*3e50*/  HFMA2 R3, -RZ, RZ, 0, 0 ;  /* 0x00000000ff037431 */ /* 0x000fc800000001ff */
[----:B0-----:R-:W-:Y:S05]  /*3e60*/  RET.REL.NODEC R2 `(_ZN3cub18CUB_300001_SM_10006detail9transform16transform_kernelINS2_10policy_hubILb1EN4cuda3std3__45tupleIJN6thrust24THRUST_300001_SM_1000_NS6detail15normal_iteratorINSA_10device_ptrIfEEEESF_EEEE10policy1000Ei4funcSF_JPfSK_EEEvT0_iT1_T2_DpNS2_10kernel_argIT3_EE) ;  /* 0xffffffc002647950 */ /* 0x001fea0003c3ffff */
.L_x_227:
        /* <DEDUP_REMOVED lines=9> */
.L_x_246:


//--------------------- .text._ZN3cub18CUB_300001_SM_10006detail8for_each13static_kernelINS2_12policy_hub_t12policy_500_tEmN6thrust24THRUST_300001_SM_1000_NS8cuda_cub20__uninitialized_fill7functorINS7_10device_ptrIfEEfEEEEvT0_T1_ --------------------------
	.section	.text._ZN3cub18CUB_300001_SM_10006detail8for_each13static_kernelINS2_12policy_hub_t12policy_500_tEmN6thrust24THRUST_300001_SM_1000_NS8cuda_cub20__uninitialized_fill7functorINS7_10device_ptrIfEEfEEEEvT0_T1_,"ax",@progbits
	.align	128
        .global         _ZN3cub18CUB_300001_SM_10006detail8for_each13static_kernelINS2_12policy_hub_t12policy_500_tEmN6thrust24THRUST_300001_SM_1000_NS8cuda_cub20__uninitialized_fill7functorINS7_10device_ptrIfEEfEEEEvT0_T1_
        .type           _ZN3cub18CUB_300001_SM_10006detail8for_each13static_kernelINS2_12policy_hub_t12policy_500_tEmN6thrust24THRUST_300001_SM_1000_NS8cuda_cub20__uninitialized_fill7functorINS7_10device_ptrIfEEfEEEEvT0_T1_,@function
        .size           _ZN3cub18CUB_300001_SM_10006detail8for_each13static_kernelINS2_12policy_hub_t12policy_500_tEmN6thrust24THRUST_300001_SM_1000_NS8cuda_cub20__uninitialized_fill7functorINS7_10device_ptrIfEEfEEEEvT0_T1_,(.L_x_250 - _ZN3cub18CUB_300001_SM_10006detail8for_each13static_kernelINS2_12policy_hub_t12policy_500_tEmN6thrust24THRUST_300001_SM_1000_NS8cuda_cub20__uninitialized_fill7functorINS7_10device_ptrIfEEfEEEEvT0_T1_)
        .other          _ZN3cub18CUB_300001_SM_10006detail8for_each13static_kernelINS2_12policy_hub_t12policy_500_tEmN6thrust24THRUST_300001_SM_1000_NS8cuda_cub20__uninitialized_fill7functorINS7_10device_ptrIfEEfEEEEvT0_T1_,@"STO_CUDA_ENTRY STV_DEFAULT"
_ZN3cub18CUB_300001_SM_10006detail8for_each13static_kernelINS2_12policy_hub_t12policy_500_tEmN6thrust24THRUST_300001_SM_1000_NS8cuda_cub20__uninitialized_fill7functorINS7_10device_ptrIfEEfEEEEvT0_T1_:
.text._ZN3cub18CUB_300001_SM_10006detail8for_each13static_kernelINS2_12policy_hub_t12policy_500_tEmN6thrust24THRUST_300001_SM_1000_NS8cuda_cub20__uninitialized_fill7functorINS7_10device_ptrIfEEfEEEEvT0_T1_:
[----:B------:R-:W-:Y:S08]  /*0000*/  LDC R1, c[0x0][0x37c] ;  /* 0x0000df00ff017b82 */ /* 0x000ff00000000800 */
[----:B------:R-:W0:Y:S01]  /*0010*/  S2UR UR4, SR_CTAID.X ;  /* 0x00000000000479c3 */ /* 0x000e220000002500 */
[----:B------:R-:W1:Y:S01]  /*0020*/  LDCU.64 UR6, c[0x0][0x380] ;  /* 0x00007000ff0677ac */ /* 0x000e620008000a00 */
[----:B------:R-:W2:Y:S01]  /*0030*/  LDCU.64 UR8, c[0x0][0x358] ;  /* 0x00006b00ff0877ac */ /* 0x000ea20008000a00 */
[----:B0-----:R-:W-:-:S04]  /*0040*/  UIMAD.WIDE.U32 UR4, UR4, 0x200, URZ ;  /* 0x00000200040478a5 */ /* 0x001fc8000f8e00ff */
[----:B-1----:R-:W-:-:S04]  /*0050*/  UIADD3 UR6, UP0, UPT, -UR4, UR6, URZ ;  /* 0x0000000604067290 */ /* 0x002fc8000ff1e1ff */
[----:B------:R-:W-:Y:S02]  /*0060*/  UIADD3.X UR7, UPT, UPT, ~UR5, UR7, URZ, UP0, !UPT ;  /* 0x0000000705077290 */ /* 0x000fe400087fe5ff */
[----:B------:R-:W-:-:S04]  /*0070*/  UISETP.GE.U32.AND UP0, UPT, UR6, 0x200, UPT ;  /* 0x000002000600788c */ /* 0x000fc8000bf06070 */
[----:B------:R-:W-:-:S09]  /*0080*/  UISETP.GE.U32.AND.EX UP0, UPT, UR7, URZ, UPT, UP0 ;  /* 0x000000ff0700728c */ /* 0x000fd2000bf06100 */
[----:B--2---:R-:W-:Y:S05]  /*0090*/  BRA.U !UP0, `(.L_x_228) ;  /* 0x0000000108287547 */ /* 0x004fea000b800000 */
[----:B------:R-:W0:Y:S01]  /*00a0*/  S2R R0, SR_TID.X ;  /* 0x0000000000007919 */ /* 0x000e220000002100 */
[----:B------:R-:W1:Y:S01]  /*00b0*/  LDCU.64 UR6, c[0x0][0x388] ;  /* 0x00007100ff0677ac */ /* 0x000e620008000a00 */
[----:B------:R-:W2:Y:S01]  /*00c0*/  LDC R5, c[0x0][0x390] ;  /* 0x0000e400ff057b82 */ /* 0x000ea20000000800 */
[----:B0-----:R-:W-:-:S05]  /*00d0*/  IADD3 R0, P0, PT, R0, UR4, RZ ;  /* 0x0000000400007c10 */ /* 0x001fca000ff1e0ff */
[----:B------:R-:W-:Y:S01]  /*00e0*/  IMAD.X R3, RZ, RZ, UR5, P0 ;  /* 0x00000005ff037e24 */ /* 0x000fe200080e06ff */
[----:B-1----:R-:W-:-:S04]  /*00f0*/  LEA R2, P0, R0, UR6, 0x2 ;  /* 0x0000000600027c11 */ /* 0x002fc8000f8010ff */
[----:B------:R-:W-:-:S05]  /*0100*/  LEA.HI.X R3, R0, UR7, R3, 0x2, P0 ;  /* 0x0000000700037c11 */ /* 0x000fca00080f1403 */
[----:B--2---:R-:W-:Y:S04]  /*0110*/  STG.E desc[UR8][R2.64], R5 ;  /* 0x0000000502007986 */ /* 0x004fe8000c101908 */
[----:B------:R-:W-:Y:S01]  /*0120*/  STG.E desc[UR8][R2.64+0x400], R5 ;  /* 0x0004000502007986 */ /* 0x000fe2000c101908 */
[----:B------:R-:W-:Y:S05]  /*0130*/  EXIT ;  /* 0x000000000000794d */ /* 0x000fea0003800000 */
.L_x_228:
[----:B------:R-:W0:Y:S01]  /*0140*/  S2R R0, SR_TID.X ;  /* 0x0000000000007919 */ /* 0x000e220000002100 */
[----:B------:R-:W-:Y:S01]  /*0150*/  IMAD.U32 R2, RZ, RZ, UR7 ;  /* 0x00000007ff027e24 */ /* 0x000fe2000f8e00ff */
[----:B------:R-:W1:Y:S01]  /*0160*/  LDCU.64 UR10, c[0x0][0x388] ;  /* 0x00007100ff0a77ac */ /* 0x000e620008000a00 */
[----:B------:R-:W-:Y:S01]  /*0170*/  IMAD.U32 R4, RZ, RZ, UR7 ;  /* 0x00000007ff047e24 */ /* 0x000fe2000f8e00ff */
[----:B0-----:R-:W-:-:S04]  /*0180*/  ISETP.LT.U32.AND P0, PT, R0, UR6, PT ;  /* 0x0000000600007c0c */ /* 0x001fc8000bf01070 */
[----:B------:R-:W-:Y:S01]  /*0190*/  ISETP.GT.U32.AND.EX P0, PT, R2, RZ, PT, P0 ;  /* 0x000000ff0200720c */ /* 0x000fe20003f04100 */
[C---:B------:R-:W-:Y:S01]  /*01a0*/  VIADD R2, R0.reuse, 0x100 ;  /* 0x0000010000027836 */ /* 0x040fe20000000000 */
[----:B------:R-:W-:-:S04]  /*01b0*/  IADD3 R0, P2, PT, R0, UR4, RZ ;  /* 0x0000000400007c10 */ /* 0x000fc8000ff5e0ff */
[----:B------:R-:W-:Y:S01]  /*01c0*/  ISETP.LT.U32.AND P1, PT, R2, UR6, PT ;  /* 0x0000000602007c0c */ /* 0x000fe2000bf21070 */
[----:B------:R-:W-:Y:S01]  /*01d0*/  IMAD.X R3, RZ, RZ, UR5, P2 ;  /* 0x00000005ff037e24 */ /* 0x000fe200090e06ff */
[----:B-1----:R-:W-:Y:S02]  /*01e0*/  LEA R2, P2, R0, UR10, 0x2 ;  /* 0x0000000a00027c11 */ /* 0x002fe4000f8410ff */
[----:B------:R-:W-:Y:S02]  /*01f0*/  ISETP.GT.U32.AND.EX P1, PT, R4, RZ, PT, P1 ;  /* 0x000000ff0400720c */ /* 0x000fe40003f24110 */
[----:B------:R-:W-:Y:S01]  /*0200*/  LEA.HI.X R3, R0, UR11, R3, 0x2, P2 ;  /* 0x0000000b00037c11 */ /* 0x000fe200090f1403 */
[----:B------:R-:W0:Y:S04]  /*0210*/  @P0 LDC R5, c[0x0][0x390] ;  /* 0x0000e400ff050b82 */ /* 0x000e280000000800 */
[----:B0-----:R0:W-:Y:S06]  /*0220*/  @P0 STG.E desc[UR8][R2.64], R5 ;  /* 0x0000000502000986 */ /* 0x0011ec000c101908 */
[----:B------:R-:W-:Y:S05]  /*0230*/  @!P1 EXIT ;  /* 0x000000000000994d */ /* 0x000fea0003800000 */
[----:B0-----:R-:W0:Y:S02]  /*0240*/  LDC R5, c[0x0][0x390] ;  /* 0x0000e400ff057b82 */ /* 0x001e240000000800 */
[----:B0-----:R-:W-:Y:S01]  /*0250*/  STG.E desc[UR8][R2.64+0x400], R5 ;  /* 0x0004000502007986 */ /* 0x001fe2000c101908 */
[----:B------:R-:W-:Y:S05]  /*0260*/  EXIT ;  /* 0x000000000000794d */ /* 0x000fea0003800000 */
.L_x_229:
        /* <DEDUP_REMOVED lines=9> */
.L_x_250:


//--------------------- .text._ZN3cub18CUB_300001_SM_10006detail11EmptyKernelIvEEvv --------------------------
	.section	.text._ZN3cub18CUB_300001_SM_10006detail11EmptyKernelIvEEvv,"ax",@progbits
	.align	128
        .global         _ZN3cub18CUB_300001_SM_10006detail11EmptyKernelIvEEvv
        .type           _ZN3cub18CUB_300001_SM_10006detail11EmptyKernelIvEEvv,@function
        .size           _ZN3cub18CUB_300001_SM_10006detail11EmptyKernelIvEEvv,(.L_x_251 - _ZN3cub18CUB_300001_SM_10006detail11EmptyKernelIvEEvv)
        .other          _ZN3cub18CUB_300001_SM_10006detail11EmptyKernelIvEEvv,@"STO_CUDA_ENTRY STV_DEFAULT"
_ZN3cub18CUB_300001_SM_10006detail11EmptyKernelIvEEvv:
.text._ZN3cub18CUB_300001_SM_10006detail11EmptyKernelIvEEvv:
[----:B------:R-:W-:Y:S01]  /*0000*/  LDC R1, c[0x0][0x37c] ;  /* 0x0000df00ff017b82 */ /* 0x000fe20000000800 */
[----:B------:R-:W-:Y:S05]  /*0010*/  EXIT ;  /* 0x000000000000794d */ /* 0x000fea0003800000 */
.L_x_230:
        /* <DEDUP_REMOVED lines=14> */
.L_x_251:


//--------------------- .text._Z8funcCUDAPfS_fff  --------------------------
	.section	.text._Z8funcCUDAPfS_fff,"ax",@progbits
	.align	128
        .global         _Z8funcCUDAPfS_fff
        .type           _Z8funcCUDAPfS_fff,@function
        .size           _Z8funcCUDAPfS_fff,(.L_x_247 - _Z8funcCUDAPfS_fff)
        .other          _Z8funcCUDAPfS_fff,@"STO_CUDA_ENTRY STV_DEFAULT"
_Z8funcCUDAPfS_fff:
.text._Z8funcCUDAPfS_fff:
[----:B------:R-:W-:Y:S01]  /*0000*/  LDC R1, c[0x0][0x37c] ;  /* 0x0000df00ff017b82 */ /* 0x000fe20000000800 */
[----:B------:R-:W0:Y:S07]  /*0010*/  S2R R2, SR_TID.X ;  /* 0x0000000000027919 */ /* 0x000e2e0000002100 */
[----:B------:R-:W1:Y:S01]  /*0020*/  LDC.64 R6, c[0x0][0x380] ;  /* 0x0000e000ff067b82 */ /* 0x000e620000000a00 */
[----:B------:R-:W0:Y:S01]  /*0030*/  LDCU UR6, c[0x0][0x360] ;  /* 0x00006c00ff0677ac */ /* 0x000e220008000800 */
[----:B------:R-:W0:Y:S01]  /*0040*/  S2R R3, SR_CTAID.X ;  /* 0x0000000000037919 */ /* 0x000e220000002500 */
[----:B------:R-:W2:Y:S05]  /*0050*/  LDCU.64 UR4, c[0x0][0x358] ;  /* 0x00006b00ff0477ac */ /* 0x000eaa0008000a00 */
[----:B------:R-:W3:Y:S01]  /*0060*/  LDC R9, c[0x0][0x398] ;  /* 0x0000e600ff097b82 */ /* 0x000ee20000000800 */
[----:B0-----:R-:W-:Y:S01]  /*0070*/  IMAD R2, R3, UR6, R2 ;  /* 0x0000000603027c24 */ /* 0x001fe2000f8e0202 */
[----:B------:R-:W0:Y:S03]  /*0080*/  LDCU.64 UR6, c[0x0][0x390] ;  /* 0x00007200ff0677ac */ /* 0x000e260008000a00 */
[----:B-1----:R-:W-:-:S05]  /*0090*/  IMAD.WIDE R6, R2, 0x4, R6 ;  /* 0x0000000402067825 */ /* 0x002fca00078e0206 */
[----:B--2---:R-:W2:Y:S04]  /*00a0*/  LDG.E R4, desc[UR4][R6.64+0x4] ;  /* 0x0000040406047981 */ /* 0x004ea8000c1e1900 */
[----:B------:R-:W2:Y:S01]  /*00b0*/  LDG.E R3, desc[UR4][R6.64] ;  /* 0x0000000406037981 */ /* 0x000ea2000c1e1900 */
[----:B---3--:R-:W1:Y:S01]  /*00c0*/  MUFU.RCP R5, R9 ;  /* 0x0000000900057308 */ /* 0x008e620000001000 */
[----:B------:R-:W-:Y:S01]  /*00d0*/  BSSY.RECONVERGENT B0, `(.L_x_231) ;  /* 0x000000e000007945 */ /* 0x000fe20003800200 */
[----:B-1----:R-:W-:-:S04]  /*00e0*/  FFMA R8, R5, -R9, 1 ;  /* 0x3f80000005087423 */ /* 0x002fc80000000809 */
[----:B------:R-:W-:Y:S01]  /*00f0*/  FFMA R5, R5, R8, R5 ;  /* 0x0000000805057223 */ /* 0x000fe20000000005 */
[----:B--2---:R-:W-:-:S04]  /*0100*/  FADD R3, -R4, R3 ;  /* 0x0000000304037221 */ /* 0x004fc80000000100 */
[----:B0-----:R-:W-:-:S04]  /*0110*/  FMUL R0, R3, UR6 ;  /* 0x0000000603007c20 */ /* 0x001fc80008400000 */
[----:B------:R-:W-:-:S04]  /*0120*/  FMUL R0, R0, UR7 ;  /* 0x0000000700007c20 */ /* 0x000fc80008400000 */
[----:B------:R-:W0:Y:S01]  /*0130*/  FCHK P0, R0, R9 ;  /* 0x0000000900007302 */ /* 0x000e220000000000 */
[----:B------:R-:W-:-:S04]  /*0140*/  FFMA R3, R0, R5, RZ ;  /* 0x0000000500037223 */ /* 0x000fc800000000ff */
[----:B------:R-:W-:-:S04]  /*0150*/  FFMA R6, R3, -R9, R0 ;  /* 0x8000000903067223 */ /* 0x000fc80000000000 */
[----:B------:R-:W-:Y:S01]  /*0160*/  FFMA R3, R5, R6, R3 ;  /* 0x0000000605037223 */ /* 0x000fe20000000003 */
[----:B0-----:R-:W-:Y:S06]  /*0170*/  @!P0 BRA `(.L_x_232) ;  /* 0x00000000000c8947 */ /* 0x001fec0003800000 */
[----:B------:R-:W-:-:S07]  /*0180*/  MOV R6, 0x1a0 ;  /* 0x000001a000067802 */ /* 0x000fce0000000f00 */
[----:B------:R-:W-:Y:S05]  /*0190*/  CALL.REL.NOINC `($__internal_2_$__cuda_sm3x_div_rn_noftz_f32_slowpath) ;  /* 0x00000000001c7944 */ /* 0x000fea0003c00000 */
[----:B------:R-:W-:-:S07]  /*01a0*/  IMAD.MOV.U32 R3, RZ, RZ, R0 ;  /* 0x000000ffff037224 */ /* 0x000fce00078e0000 */
.L_x_232:
[----:B------:R-:W-:Y:S05]  /*01b0*/  BSYNC.RECONVERGENT B0 ;  /* 0x0000000000007941 */ /* 0x000fea0003800200 */
.L_x_231:
[----:B------:R-:W0:Y:S01]  /*01c0*/  LDC.64 R6, c[0x0][0x388] ;  /* 0x0000e200ff067b82 */ /* 0x000e220000000a00 */
[----:B------:R-:W-:Y:S01]  /*01d0*/  FADD R5, R4, R3 ;  /* 0x0000000304057221 */ /* 0x000fe20000000000 */
[----:B0-----:R-:W-:-:S05]  /*01e0*/  IMAD.WIDE R2, R2, 0x4, R6 ;  /* 0x0000000402027825 */ /* 0x001fca00078e0206 */
[----:B------:R-:W-:Y:S01]  /*01f0*/  STG.E desc[UR4][R2.64+0x4], R5 ;  /* 0x0000040502007986 */ /* 0x000fe2000c101904 */
[----:B------:R-:W-:Y:S05]  /*0200*/  EXIT ;  /* 0x000000000000794d */ /* 0x000fea0003800000 */
        .weak           $__internal_2_$__cuda_sm3x_div_rn_noftz_f32_slowpath
        .type           $__internal_2_$__cuda_sm3x_div_rn_noftz_f32_slowpath,@function
        .size           $__internal_2_$__cuda_sm3x_div_rn_noftz_f32_slowpath,(.L_x_247 - $__internal_2_$__cuda_sm3x_div_rn_noftz_f32_slowpath)
$__internal_2_$__cuda_sm3x_div_rn_noftz_f32_slowpath:
[----:B------:R-:W0:Y:S01]  /*0210*/  LDC R3, c[0x0][0x398] ;  /* 0x0000e600ff037b82 */ /* 0x000e220000000800 */
[--C-:B------:R-:W-:Y:S01]  /*0220*/  SHF.R.U32.HI R5, RZ, 0x17, R0.reuse ;  /* 0x00000017ff057819 */ /* 0x100fe20000011600 */
[----:B------:R-:W1:Y:S01]  /*0230*/  LDCU UR6, c[0x0][0x398] ;  /* 0x00007300ff0677ac */ /* 0x000e620008000800 */
[----:B------:R-:W-:Y:S01]  /*0240*/  BSSY.RECONVERGENT B1, `(.L_x_233) ;  /* 0x0000064000017945 */ /* 0x000fe20003800200 */
[----:B------:R-:W-:Y:S01]  /*0250*/  IMAD.MOV.U32 R8, RZ, RZ, R0 ;  /* 0x000000ffff087224 */ /* 0x000fe200078e0000 */
[----:B------:R-:W-:-:S05]  /*0260*/  LOP3.LUT R5, R5, 0xff, RZ, 0xc0, !PT ;  /* 0x000000ff05057812 */ /* 0x000fca00078ec0ff */
[----:B------:R-:W-:Y:S02]  /*0270*/  VIADD R11, R5, 0xffffffff ;  /* 0xffffffff050b7836 */ /* 0x000fe40000000000 */
[----:B-1----:R-:W-:Y:S01]  /*0280*/  IMAD.U32 R9, RZ, RZ, UR6 ;  /* 0x00000006ff097e24 */ /* 0x002fe2000f8e00ff */
[----:B0-----:R-:W-:-:S04]  /*0290*/  SHF.R.U32.HI R7, RZ, 0x17, R3 ;  /* 0x00000017ff077819 */ /* 0x001fc80000011603 */
[----:B------:R-:W-:-:S05]  /*02a0*/  LOP3.LUT R7, R7, 0xff, RZ, 0xc0, !PT ;  /* 0x000000ff07077812 */ /* 0x000fca00078ec0ff */
[----:B------:R-:W-:-:S05]  /*02b0*/  VIADD R12, R7, 0xffffffff ;  /* 0xffffffff070c7836 */ /* 0x000fca0000000000 */
[----:B------:R-:W-:-:S04]  /*02c0*/  ISETP.GT.U32.AND P0, PT, R12, 0xfd, PT ;  /* 0x000000fd0c00780c */ /* 0x000fc80003f04070 */
[----:B------:R-:W-:-:S13]  /*02d0*/  ISETP.GT.U32.OR P0, PT, R11, 0xfd, P0 ;  /* 0x000000fd0b00780c */ /* 0x000fda0000704470 */
[----:B------:R-:W-:Y:S01]  /*02e0*/  @!P0 IMAD.MOV.U32 R10, RZ, RZ, RZ ;  /* 0x000000ffff0a8224 */ /* 0x000fe200078e00ff */
        /* <DEDUP_REMOVED lines=19> */
[----:B------:R-:W-:Y:S02]  /*0420*/  @P0 IMAD.MOV.U32 R10, RZ, RZ, RZ ;  /* 0x000000ffff0a0224 */ /* 0x000fe400078e00ff */
[----:B------:R-:W-:Y:S01]  /*0430*/  @!P0 FFMA R8, R0, 1.84467440737095516160e+19, RZ ;  /* 0x5f80000000088823 */ /* 0x000fe200000000ff */
[----:B------:R-:W-:Y:S02]  /*0440*/  @!P0 IMAD.MOV.U32 R10, RZ, RZ, -0x40 ;  /* 0xffffffc0ff0a8424 */ /* 0x000fe400078e00ff */
[----:B------:R-:W-:Y:S02]  /*0450*/  @!P1 FFMA R9, R3, 1.84467440737095516160e+19, RZ ;  /* 0x5f80000003099823 */ /* 0x000fe400000000ff */
[----:B------:R-:W-:-:S07]  /*0460*/  @!P1 VIADD R10, R10, 0x40 ;  /* 0x000000400a0a9836 */ /* 0x000fce0000000000 */
.L_x_234:
[----:B------:R-:W-:Y:S01]  /*0470*/  LEA R0, R7, 0xc0800000, 0x17 ;  /* 0xc080000007007811 */ /* 0x000fe200078eb8ff */
[----:B------:R-:W-:Y:S01]  /*0480*/  VIADD R5, R5, 0xffffff81 ;  /* 0xffffff8105057836 */ /* 0x000fe20000000000 */
[----:B------:R-:W-:Y:S03]  /*0490*/  BSSY.RECONVERGENT B2, `(.L_x_239) ;  /* 0x0000035000027945 */ /* 0x000fe60003800200 */
[----:B------:R-:W-:Y:S02]  /*04a0*/  IMAD.IADD R9, R9, 0x1, -R0 ;  /* 0x0000000109097824 */ /* 0x000fe400078e0a00 */
[C---:B------:R-:W-:Y:S01]  /*04b0*/  IMAD R0, R5.reuse, -0x800000, R8 ;  /* 0xff80000005007824 */ /* 0x040fe200078e0208 */
[----:B------:R-:W-:Y:S01]  /*04c0*/  IADD3 R5, PT, PT, R5, 0x7f, -R7 ;  /* 0x0000007f05057810 */ /* 0x000fe20007ffe807 */
[----:B------:R-:W0:Y:S01]  /*04d0*/  MUFU.RCP R3, R9 ;  /* 0x0000000900037308 */ /* 0x000e220000001000 */
[----:B------:R-:W-:-:S03]  /*04e0*/  FADD.FTZ R11, -R9, -RZ ;  /* 0x800000ff090b7221 */ /* 0x000fc60000010100 */
[----:B------:R-:W-:Y:S02]  /*04f0*/  IMAD.IADD R5, R5, 0x1, R10 ;  /* 0x0000000105057824 */ /* 0x000fe400078e020a */
[----:B0-----:R-:W-:-:S04]  /*0500*/  FFMA R12, R3, R11, 1 ;  /* 0x3f800000030c7423 */ /* 0x001fc8000000000b */
[----:B------:R-:W-:-:S04]  /*0510*/  FFMA R12, R3, R12, R3 ;  /* 0x0000000c030c7223 */ /* 0x000fc80000000003 */
[----:B------:R-:W-:-:S04]  /*0520*/  FFMA R3, R0, R12, RZ ;  /* 0x0000000c00037223 */ /* 0x000fc800000000ff */
[----:B------:R-:W-:-:S04]  /*0530*/  FFMA R8, R11, R3, R0 ;  /* 0x000000030b087223 */ /* 0x000fc80000000000 */
[----:B------:R-:W-:-:S04]  /*0540*/  FFMA R13, R12, R8, R3 ;  /* 0x000000080c0d7223 */ /* 0x000fc80000000003 */
[----:B------:R-:W-:-:S04]  /*0550*/  FFMA R8, R11, R13, R0 ;  /* 0x0000000d0b087223 */ /* 0x000fc80000000000 */
[----:B------:R-:W-:-:S05]  /*0560*/  FFMA R0, R12, R8, R13 ;  /* 0x000000080c007223 */ /* 0x000fca000000000d */
[----:B------:R-:W-:-:S04]  /*0570*/  SHF.R.U32.HI R3, RZ, 0x17, R0 ;  /* 0x00000017ff037819 */ /* 0x000fc80000011600 */
[----:B------:R-:W-:-:S05]  /*0580*/  LOP3.LUT R3, R3, 0xff, RZ, 0xc0, !PT ;  /* 0x000000ff03037812 */ /* 0x000fca00078ec0ff */
[----:B------:R-:W-:-:S04]  /*0590*/  IMAD.IADD R7, R3, 0x1, R5 ;  /* 0x0000000103077824 */ /* 0x000fc800078e0205 */
[----:B------:R-:W-:-:S05]  /*05a0*/  VIADD R3, R7, 0xffffffff ;  /* 0xffffffff07037836 */ /* 0x000fca0000000000 */
        /* <DEDUP_REMOVED lines=9> */
[CC--:B------:R-:W-:Y:S01]  /*0640*/  FFMA.RZ R3, R12.reuse, R8.reuse, R13 ;  /* 0x000000080c037223 */ /* 0x0c0fe2000000c00d */
[C---:B------:R-:W-:Y:S01]  /*0650*/  VIADD R10, R7.reuse, 0x20 ;  /* 0x00000020070a7836 */ /* 0x040fe20000000000 */
[C---:B------:R-:W-:Y:S02]  /*0660*/  ISETP.NE.AND P2, PT, R7.reuse, RZ, PT ;  /* 0x000000ff0700720c */ /* 0x040fe40003f45270 */
[----:B------:R-:W-:Y:S01]  /*0670*/  ISETP.NE.AND P1, PT, R7, RZ, PT ;  /* 0x000000ff0700720c */ /* 0x000fe20003f25270 */
[----:B------:R-:W-:Y:S01]  /*0680*/  IMAD.MOV R7, RZ, RZ, -R7 ;  /* 0x000000ffff077224 */ /* 0x000fe200078e0a07 */
[----:B------:R-:W-:Y:S01]  /*0690*/  LOP3.LUT R5, R3, 0x7fffff, RZ, 0xc0, !PT ;  /* 0x007fffff03057812 */ /* 0x000fe200078ec0ff */
[CCC-:B------:R-:W-:Y:S01]  /*06a0*/  FFMA.RP R3, R12.reuse, R8.reuse, R13.reuse ;  /* 0x000000080c037223 */ /* 0x1c0fe2000000800d */
[----:B------:R-:W-:Y:S02]  /*06b0*/  FFMA.RM R8, R12, R8, R13 ;  /* 0x000000080c087223 */ /* 0x000fe4000000400d */
[----:B------:R-:W-:-:S03]  /*06c0*/  LOP3.LUT R5, R5, 0x800000, RZ, 0xfc, !PT ;  /* 0x0080000005057812 */ /* 0x000fc600078efcff */
[----:B------:R-:W-:Y:S02]  /*06d0*/  FSETP.NEU.FTZ.AND P0, PT, R3, R8, PT ;  /* 0x000000080300720b */ /* 0x000fe40003f1d000 */
[----:B------:R-:W-:Y:S02]  /*06e0*/  SHF.L.U32 R10, R5, R10, RZ ;  /* 0x0000000a050a7219 */ /* 0x000fe400000006ff */
[----:B------:R-:W-:Y:S02]  /*06f0*/  SEL R8, R7, RZ, P2 ;  /* 0x000000ff07087207 */ /* 0x000fe40001000000 */
[----:B------:R-:W-:Y:S02]  /*0700*/  ISETP.NE.AND P1, PT, R10, RZ, P1 ;  /* 0x000000ff0a00720c */ /* 0x000fe40000f25270 */
[----:B------:R-:W-:Y:S02]  /*0710*/  SHF.R.U32.HI R8, RZ, R8, R5 ;  /* 0x00000008ff087219 */ /* 0x000fe40000011605 */
[----:B------:R-:W-:-:S02]  /*0720*/  PLOP3.LUT P0, PT, P0, P1, PT, 0xf8, 0x8f ;  /* 0x00000000008f781c */ /* 0x000fc40000703f70 */
[----:B------:R-:W-:Y:S02]  /*0730*/  SHF.R.U32.HI R10, RZ, 0x1, R8 ;  /* 0x00000001ff0a7819 */ /* 0x000fe40000011608 */
[----:B------:R-:W-:-:S04]  /*0740*/  SEL R3, RZ, 0x1, !P0 ;  /* 0x00000001ff037807 */ /* 0x000fc80004000000 */
[----:B------:R-:W-:-:S04]  /*0750*/  LOP3.LUT R3, R3, 0x1, R10, 0xf8, !PT ;  /* 0x0000000103037812 */ /* 0x000fc800078ef80a */
[----:B------:R-:W-:-:S05]  /*0760*/  LOP3.LUT R3, R3, R8, RZ, 0xc0, !PT ;  /* 0x0000000803037212 */ /* 0x000fca00078ec0ff */
[----:B------:R-:W-:-:S05]  /*0770*/  IMAD.IADD R3, R10, 0x1, R3 ;  /* 0x000000010a037824 */ /* 0x000fca00078e0203 */
[----:B------:R-:W-:Y:S01]  /*0780*/  LOP3.LUT R0, R3, R0, RZ, 0xfc, !PT ;  /* 0x0000000003007212 */ /* 0x000fe200078efcff */
[----:B------:R-:W-:Y:S06]  /*0790*/  BRA `(.L_x_242) ;  /* 0x0000000000107947 */ /* 0x000fec0003800000 */
.L_x_241:
[----:B------:R-:W-:-:S04]  /*07a0*/  LOP3.LUT R0, R0, 0x80000000, RZ, 0xc0, !PT ;  /* 0x8000000000007812 */ /* 0x000fc800078ec0ff */
[----:B------:R-:W-:Y:S01]  /*07b0*/  LOP3.LUT R0, R0, 0x7f800000, RZ, 0xfc, !PT ;  /* 0x7f80000000007812 */ /* 0x000fe200078efcff */
[----:B------:R-:W-:Y:S06]  /*07c0*/  BRA `(.L_x_242) ;  /* 0x0000000000047947 */ /* 0x000fec0003800000 */
.L_x_240:
[----:B------:R-:W-:-:S07]  /*07d0*/  IMAD R0, R5, 0x800000, R0 ;  /* 0x0080000005007824 */ /* 0x000fce00078e0200 */
.L_x_242:
[----:B------:R-:W-:Y:S05]  /*07e0*/  BSYNC.RECONVERGENT B2 ;  /* 0x0000000000027941 */ /* 0x000fea0003800200 */
.L_x_239:
[----:B------:R-:W-:Y:S05]  /*07f0*/  BRA `(.L_x_243) ;  /* 0x0000000000207947 */ /* 0x000fea0003800000 */
.L_x_238:
[----:B------:R-:W-:-:S04]  /*0800*/  LOP3.LUT R0, R9, 0x80000000, R8, 0x48, !PT ;  /* 0x8000000009007812 */ /* 0x000fc800078e4808 */
[----:B------:R-:W-:Y:S01]  /*0810*/  LOP3.LUT R0, R0, 0x7f800000, RZ, 0xfc, !PT ;  /* 0x7f80000000007812 */ /* 0x000fe200078efcff */
[----:B------:R-:W-:Y:S06]  /*0820*/  BRA `(.L_x_243) ;  /* 0x0000000000147947 */ /* 0x000fec0003800000 */
.L_x_237:
[----:B------:R-:W-:Y:S01]  /*0830*/  LOP3.LUT R0, R9, 0x80000000, R8, 0x48, !PT ;  /* 0x8000000009007812 */ /* 0x000fe200078e4808 */
[----:B------:R-:W-:Y:S06]  /*0840*/  BRA `(.L_x_243) ;  /* 0x00000000000c7947 */ /* 0x000fec0003800000 */
.L_x_236:
[----:B------:R-:W0:Y:S01]  /*0850*/  MUFU.RSQ R0, -QNAN ;  /* 0xffc0000000007908 */ /* 0x000e220000001400 */
[----:B------:R-:W-:Y:S05]  /*0860*/  BRA `(.L_x_243) ;  /* 0x0000000000047947 */ /* 0x000fea0003800000 */
.L_x_235:
[----:B------:R-:W-:-:S07]  /*0870*/  FADD.FTZ R0, R0, R3 ;  /* 0x0000000300007221 */ /* 0x000fce0000010000 */
.L_x_243:
[----:B------:R-:W-:Y:S05]  /*0880*/  BSYNC.RECONVERGENT B1 ;  /* 0x0000000000017941 */ /* 0x000fea0003800200 */
.L_x_233:
[----:B------:R-:W-:-:S04]  /*0890*/  IMAD.MOV.U32 R7, RZ, RZ, 0x0 ;  /* 0x00000000ff077424 */ /* 0x000fc800078e00ff */
[----:B0-----:R-:W-:Y:S05]  /*08a0*/  RET.REL.NODEC R6 `(_Z8funcCUDAPfS_fff) ;  /* 0xfffffff406d47950 */ /* 0x001fea0003c3ffff */
.L_x_244:
        /* <DEDUP_REMOVED lines=13> */
.L_x_247:


//--------------------- .nv.shared.reserved.0     --------------------------
	.section	.nv.shared.reserved.0,"aw",@nobits
	.weak		__nv_reservedSMEM_offset_0_alias
	.size		__nv_reservedSMEM_offset_0_alias, 0, 64
	.other		__nv_reservedSMEM_offset_0_alias,@"STO_CUDA_RESERVED_SHARED STV_DEFAULT"
__nv_reservedSMEM_offset_0_alias:
	.zero		0
	.zero		64


//--------------------- .nv.global                --------------------------
	.section	.nv.global,"aw",@nobits
.nv.global:
	.type		_ZN34_INTERNAL_cd340898_4_k_cu_e6fc28556thrust24THRUST_300001_SM_1000_NS3seqE,@object
	.size		_ZN34_INTERNAL_cd340898_4_k_cu_e6fc28556thrust24THRUST_300001_SM_1000_NS3seqE,(_ZN34_INTERNAL_cd340898_4_k_cu_e6fc28554cuda3std3__48in_placeE - _ZN34_INTERNAL_cd340898_4_k_cu_e6fc28556thrust24THRUST_300001_SM_1000_NS3seqE)
_ZN34_INTERNAL_cd340898_4_k_cu_e6fc28556thrust24THRUST_300001_SM_1000_NS3seqE:
	.zero		1
	.type		_ZN34_INTERNAL_cd340898_4_k_cu_e6fc28554cuda3std3__48in_placeE,@object
	.size		_ZN34_INTERNAL_cd340898_4_k_cu_e6fc28554cuda3std3__48in_placeE,(_ZN34_INTERNAL_cd340898_4_k_cu_e6fc28554cuda3std6ranges3__45__cpo4sizeE - _ZN34_INTERNAL_cd340898_4_k_cu_e6fc28554cuda3std3__48in_placeE)
_ZN34_INTERNAL_cd340898_4_k_cu_e6fc28554cuda3std3__48in_placeE:
	.zero		1
	.type		_ZN34_INTERNAL_cd340898_4_k_cu_e6fc28554cuda3std6ranges3__45__cpo4sizeE,@object
	.size		_ZN34_INTERNAL_cd340898_4_k_cu_e6fc28554cuda3std6ranges3__45__cpo4sizeE,(_ZN34_INTERNAL_cd340898_4_k_cu_e6fc28556thrust24THRUST_300001_SM_1000_NS12placeholders2_3E - _ZN34_INTERNAL_cd340898_4_k_cu_e6fc28554cuda3std6ranges3__45__cpo4sizeE)
_ZN34_INTERNAL_cd340898_4_k_cu_e6fc28554cuda3std6ranges3__45__cpo4sizeE:
	.zero		1
	.type		_ZN34_INTERNAL_cd340898_4_k_cu_e6fc28556thrust24THRUST_300001_SM_1000_NS12placeholders2_3E,@object
	.size		_ZN34_INTERNAL_cd340898_4_k_cu_e6fc28556thrust24THRUST_300001_SM_1000_NS12placeholders2_3E,(_ZN34_INTERNAL_cd340898_4_k_cu_e6fc28554cuda3std3__45__cpo6cbeginE - _ZN34_INTERNAL_cd340898_4_k_cu_e6fc28556thrust24THRUST_300001_SM_1000_NS12placeholders2_3E)
_ZN34_INTERNAL_cd340898_4_k_cu_e6fc28556thrust24THRUST_300001_SM_1000_NS12placeholders2_3E:
	.zero		1
	.type		_ZN34_INTERNAL_cd340898_4_k_cu_e6fc28554cuda3std3__45__cpo6cbeginE,@object
	.size		_ZN34_INTERNAL_cd340898_4_k_cu_e6fc28554cuda3std3__45__cpo6cbeginE,(_ZN34_INTERNAL_cd340898_4_k_cu_e6fc28554cuda3std6ranges3__45__cpo6cbeginE - _ZN34_INTERNAL_cd340898_4_k_cu_e6fc28554cuda3std3__45__cpo6cbeginE)
_ZN34_INTERNAL_cd340898_4_k_cu_e6fc28554cuda3std3__45__cpo6cbeginE:
	.zero		1
	.type		_ZN34_INTERNAL_cd340898_4_k_cu_e6fc28554cuda3std6ranges3__45__cpo6cbeginE,@object
	.size		_ZN34_INTERNAL_cd340898_4_k_cu_e6fc28554cuda3std6ranges3__45__cpo6cbeginE,(_ZN34_INTERNAL_cd340898_4_k_cu_e6fc28556thrust24THRUST_300001_SM_1000_NS12placeholders2_7E - _ZN34_INTERNAL_cd340898_4_k_cu_e6fc28554cuda3std6ranges3__45__cpo6cbeginE)
_ZN34_INTERNAL_cd340898_4_k_cu_e6fc28554cuda3std6ranges3__45__cpo6cbeginE:
	.zero		1
	.type		_ZN34_INTERNAL_cd340898_4_k_cu_e6fc28556thrust24THRUST_300001_SM_1000_NS12placeholders2_7E,@object
	.size		_ZN34_INTERNAL_cd340898_4_k_cu_e6fc28556thrust24THRUST_300001_SM_1000_NS12placeholders2_7E,(_ZN34_INTERNAL_cd340898_4_k_cu_e6fc28554cuda3std3__45__cpo7crbeginE - _ZN34_INTERNAL_cd340898_4_k_cu_e6fc28556thrust24THRUST_300001_SM_1000_NS12placeholders2_7E)
_ZN34_INTERNAL_cd340898_4_k_cu_e6fc28556thrust24THRUST_300001_SM_1000_NS12placeholders2_7E:
	.zero		1
	.type		_ZN34_INTERNAL_cd340898_4_k_cu_e6fc28554cuda3std3__45__cpo7crbeginE,@object
	.size		_ZN34_INTERNAL_cd340898_4_k_cu_e6fc28554cuda3std3__45__cpo7crbeginE,(_ZN34_INTERNAL_cd340898_4_k_cu_e6fc28554cuda3std6ranges3__45__cpo4nextE - _ZN34_INTERNAL_cd340898_4_k_cu_e6fc28554cuda3std3__45__cpo7crbeginE)
_ZN34_INTERNAL_cd340898_4_k_cu_e6fc28554cuda3std3__45__cpo7crbeginE:
	.zero		1
	.type		_ZN34_INTERNAL_cd340898_4_k_cu_e6fc28554cuda3std6ranges3__45__cpo4nextE,@object
	.size		_ZN34_INTERNAL_cd340898_4_k_cu_e6fc28554cuda3std6ranges3__45__cpo4nextE,(_ZN34_INTERNAL_cd340898_4_k_cu_e6fc28554cuda3std6ranges3__45__cpo4swapE - _ZN34_INTERNAL_cd340898_4_k_cu_e6fc28554cuda3std6ranges3__45__cpo4nextE)
_ZN34_INTERNAL_cd340898_4_k_cu_e6fc28554cuda3std6ranges3__45__cpo4nextE:
	.zero		1
	.type		_ZN34_INTERNAL_cd340898_4_k_cu_e6fc28554cuda3std6ranges3__45__cpo4swapE,@object
	.size		_ZN34_INTERNAL_cd340898_4_k_cu_e6fc28554cuda3std6ranges3__45__cpo4swapE,(_ZN34_INTERNAL_cd340898_4_k_cu_e6fc28556thrust24THRUST_300001_SM_1000_NS8cuda_cub10par_nosyncE - _ZN34_INTERNAL_cd340898_4_k_cu_e6fc28554cuda3std6ranges3__45__cpo4swapE)
_ZN34_INTERNAL_cd340898_4_k_cu_e6fc28554cuda3std6ranges3__45__cpo4swapE:
	.zero		1
	.type		_ZN34_INTERNAL_cd340898_4_k_cu_e6fc28556thrust24THRUST_300001_SM_1000_NS8cuda_cub10par_nosyncE,@object
	.size		_ZN34_INTERNAL_cd340898_4_k_cu_e6fc28556thrust24THRUST_300001_SM_1000_NS8cuda_cub10par_nosyncE,(_ZN34_INTERNAL_cd340898_4_k_cu_e6fc28556thrust24THRUST_300001_SM_1000_NS12placeholders2_9E - _ZN34_INTERNAL_cd340898_4_k_cu_e6fc28556thrust24THRUST_300001_SM_1000_NS8cuda_cub10par_nosyncE)
_ZN34_INTERNAL_cd340898_4_k_cu_e6fc28556thrust24THRUST_300001_SM_1000_NS8cuda_cub10par_nosyncE:
	.zero		1
	.type		_ZN34_INTERNAL_cd340898_4_k_cu_e6fc28556thrust24THRUST_300001_SM_1000_NS12placeholders2_9E,@object
	.size		_ZN34_INTERNAL_cd340898_4_k_cu_e6fc28556thrust24THRUST_300001_SM_1000_NS12placeholders2_9E,(_ZN34_INTERNAL_cd340898_4_k_cu_e6fc28554cuda3std3__436_GLOBAL__N__cd340898_4_k_cu_e6fc28556ignoreE - _ZN34_INTERNAL_cd340898_4_k_cu_e6fc28556thrust24THRUST_300001_SM_1000_NS12placeholders2_9E)
_ZN34_INTERNAL_cd340898_4_k_cu_e6fc28556thrust24THRUST_300001_SM_1000_NS12placeholders2_9E:
	.zero		1
	.type		_ZN34_INTERNAL_cd340898_4_k_cu_e6fc28554cuda3std3__436_GLOBAL__N__cd340898_4_k_cu_e6fc28556ignoreE,@object
	.size		_ZN34_INTERNAL_cd340898_4_k_cu_e6fc28554cuda3std3__436_GLOBAL__N__cd340898_4_k_cu_e6fc28556ignoreE,(_ZN34_INTERNAL_cd340898_4_k_cu_e6fc28554cuda3std6ranges3__45__cpo4dataE - _ZN34_INTERNAL_cd340898_4_k_cu_e6fc28554cuda3std3__436_GLOBAL__N__cd340898_4_k_cu_e6fc28556ignoreE)
_ZN34_INTERNAL_cd340898_4_k_cu_e6fc28554cuda3std3__436_GLOBAL__N__cd340898_4_k_cu_e6fc28556ignoreE:
	.zero		1
	.type		_ZN34_INTERNAL_cd340898_4_k_cu_e6fc28554cuda3std6ranges3__45__cpo4dataE,@object
	.size		_ZN34_INTERNAL_cd340898_4_k_cu_e6fc28554cuda3std6ranges3__45__cpo4dataE,(_ZN34_INTERNAL_cd340898_4_k_cu_e6fc28556thrust24THRUST_300001_SM_1000_NS12placeholders2_1E - _ZN34_INTERNAL_cd340898_4_k_cu_e6fc28554cuda3std6ranges3__45__cpo4dataE)
_ZN34_INTERNAL_cd340898_4_k_cu_e6fc28554cuda3std6ranges3__45__cpo4dataE:
	.zero		1
	.type		_ZN34_INTERNAL_cd340898_4_k_cu_e6fc28556thrust24THRUST_300001_SM_1000_NS12placeholders2_1E,@object
	.size		_ZN34_INTERNAL_cd340898_4_k_cu_e6fc28556thrust24THRUST_300001_SM_1000_NS12placeholders2_1E,(_ZN34_INTERNAL_cd340898_4_k_cu_e6fc28554cuda3std3__45__cpo5beginE - _ZN34_INTERNAL_cd340898_4_k_cu_e6fc28556thrust24THRUST_300001_SM_1000_NS12placeholders2_1E)
_ZN34_INTERNAL_cd340898_4_k_cu_e6fc28556thrust24THRUST_300001_SM_1000_NS12placeholders2_1E:
	.zero		1
	.type		_ZN34_INTERNAL_cd340898_4_k_cu_e6fc28554cuda3std3__45__cpo5beginE,@object
	.size		_ZN34_INTERNAL_cd340898_4_k_cu_e6fc28554cuda3std3__45__cpo5beginE,(_ZN34_INTERNAL_cd340898_4_k_cu_e6fc28554cuda3std6ranges3__45__cpo5beginE - _ZN34_INTERNAL_cd340898_4_k_cu_e6fc28554cuda3std3__45__cpo5beginE)
_ZN34_INTERNAL_cd340898_4_k_cu_e6fc28554cuda3std3__45__cpo5beginE:
	.zero		1
	.type		_ZN34_INTERNAL_cd340898_4_k_cu_e6fc28554cuda3std6ranges3__45__cpo5beginE,@object
	.size		_ZN34_INTERNAL_cd340898_4_k_cu_e6fc28554cuda3std6ranges3__45__cpo5beginE,(_ZN34_INTERNAL_cd340898_4_k_cu_e6fc28556thrust24THRUST_300001_SM_1000_NS12placeholders2_5E - _ZN34_INTERNAL_cd340898_4_k_cu_e6fc28554cuda3std6ranges3__45__cpo5beginE)
_ZN34_INTERNAL_cd340898_4_k_cu_e6fc28554cuda3std6ranges3__45__cpo5beginE:
	.zero		1
	.type		_ZN34_INTERNAL_cd340898_4_k_cu_e6fc28556thrust24THRUST_300001_SM_1000_NS12placeholders2_5E,@object
	.size		_ZN34_INTERNAL_cd340898_4_k_cu_e6fc28556thrust24THRUST_300001_SM_1000_NS12placeholders2_5E,(_ZN34_INTERNAL_cd340898_4_k_cu_e6fc28554cuda3std3__45__cpo6rbeginE - _ZN34_INTERNAL_cd340898_4_k_cu_e6fc28556thrust24THRUST_300001_SM_1000_NS12placeholders2_5E)
_ZN34_INTERNAL_cd340898_4_k_cu_e6fc28556thrust24THRUST_300001_SM_1000_NS12placeholders2_5E:
	.zero		1
	.type		_ZN34_INTERNAL_cd340898_4_k_cu_e6fc28554cuda3std3__45__cpo6rbeginE,@object
	.size		_ZN34_INTERNAL_cd340898_4_k_cu_e6fc28554cuda3std3__45__cpo6rbeginE,(_ZN34_INTERNAL_cd340898_4_k_cu_e6fc28554cuda3std6ranges3__45__cpo7advanceE - _ZN34_INTERNAL_cd340898_4_k_cu_e6fc28554cuda3std3__45__cpo6rbeginE)
_ZN34_INTERNAL_cd340898_4_k_cu_e6fc28554cuda3std3__45__cpo6rbeginE:
	.zero		1
	.type		_ZN34_INTERNAL_cd340898_4_k_cu_e6fc28554cuda3std6ranges3__45__cpo7advanceE,@object
	.size		_ZN34_INTERNAL_cd340898_4_k_cu_e6fc28554cuda3std6ranges3__45__cpo7advanceE,(_ZN34_INTERNAL_cd340898_4_k_cu_e6fc28554cuda3std3__47nulloptE - _ZN34_INTERNAL_cd340898_4_k_cu_e6fc28554cuda3std6ranges3__45__cpo7advanceE)
_ZN34_INTERNAL_cd340898_4_k_cu_e6fc28554cuda3std6ranges3__45__cpo7advanceE:
	.zero		1
	.type		_ZN34_INTERNAL_cd340898_4_k_cu_e6fc28554cuda3std3__47nulloptE,@object
	.size		_ZN34_INTERNAL_cd340898_4_k_cu_e6fc28554cuda3std3__47nulloptE,(_ZN34_INTERNAL_cd340898_4_k_cu_e6fc28554cuda3std6ranges3__45__cpo8distanceE - _ZN34_INTERNAL_cd340898_4_k_cu_e6fc28554cuda3std3__47nulloptE)
_ZN34_INTERNAL_cd340898_4_k_cu_e6fc28554cuda3std3__47nulloptE:
	.zero		1
	.type		_ZN34_INTERNAL_cd340898_4_k_cu_e6fc28554cuda3std6ranges3__45__cpo8distanceE,@object
	.size		_ZN34_INTERNAL_cd340898_4_k_cu_e6fc28554cuda3std6ranges3__45__cpo8distanceE,(_ZN34_INTERNAL_cd340898_4_k_cu_e6fc28556thrust24THRUST_300001_SM_1000_NS12placeholders3_10E - _ZN34_INTERNAL_cd340898_4_k_cu_e6fc28554cuda3std6ranges3__45__cpo8distanceE)
_ZN34_INTERNAL_cd340898_4_k_cu_e6fc28554cuda3std6ranges3__45__cpo8distanceE:
	.zero		1
	.type		_ZN34_INTERNAL_cd340898_4_k_cu_e6fc28556thrust24THRUST_300001_SM_1000_NS12placeholders3_10E,@object
	.size		_ZN34_INTERNAL_cd340898_4_k_cu_e6fc28556thrust24THRUST_300001_SM_1000_NS12placeholders3_10E,(_ZN34_INTERNAL_cd340898_4_k_cu_e6fc28554cuda3std3__419piecewise_constructE - _ZN34_INTERNAL_cd340898_4_k_cu_e6fc28556thrust24THRUST_300001_SM_1000_NS12placeholders3_10E)
_ZN34_INTERNAL_cd340898_4_k_cu_e6fc28556thrust24THRUST_300001_SM_1000_NS12placeholders3_10E:
	.zero		1
	.type		_ZN34_INTERNAL_cd340898_4_k_cu_e6fc28554cuda3std3__419piecewise_constructE,@object
	.size		_ZN34_INTERNAL_cd340898_4_k_cu_e6fc28554cuda3std3__419piecewise_constructE,(_ZN34_INTERNAL_cd340898_4_k_cu_e6fc28554cuda3std6ranges3__45__cpo5cdataE - _ZN34_INTERNAL_cd340898_4_k_cu_e6fc28554cuda3std3__419piecewise_constructE)
_ZN34_INTERNAL_cd340898_4_k_cu_e6fc28554cuda3std3__419piecewise_constructE:
	.zero		1
	.type		_ZN34_INTERNAL_cd340898_4_k_cu_e6fc28554cuda3std6ranges3__45__cpo5cdataE,@object
	.size		_ZN34_INTERNAL_cd340898_4_k_cu_e6fc28554cuda3std6ranges3__45__cpo5cdataE,(_ZN34_INTERNAL_cd340898_4_k_cu_e6fc28556thrust24THRUST_300001_SM_1000_NS12placeholders2_2E - _ZN34_INTERNAL_cd340898_4_k_cu_e6fc28554cuda3std6ranges3__45__cpo5cdataE)
_ZN34_INTERNAL_cd340898_4_k_cu_e6fc28554cuda3std6ranges3__45__cpo5cdataE:
	.zero		1
	.type		_ZN34_INTERNAL_cd340898_4_k_cu_e6fc28556thrust24THRUST_300001_SM_1000_NS12placeholders2_2E,@object
	.size		_ZN34_INTERNAL_cd340898_4_k_cu_e6fc28556thrust24THRUST_300001_SM_1000_NS12placeholders2_2E,(_ZN34_INTERNAL_cd340898_4_k_cu_e6fc28554cuda3std3__45__cpo3endE - _ZN34_INTERNAL_cd340898_4_k_cu_e6fc28556thrust24THRUST_300001_SM_1000_NS12placeholders2_2E)
_ZN34_INTERNAL_cd340898_4_k_cu_e6fc28556thrust24THRUST_300001_SM_1000_NS12placeholders2_2E:
	.zero		1
	.type		_ZN34_INTERNAL_cd340898_4_k_cu_e6fc28554cuda3std3__45__cpo3endE,@object
	.size		_ZN34_INTERNAL_cd340898_4_k_cu_e6fc28554cuda3std3__45__cpo3endE,(_ZN34_INTERNAL_cd340898_4_k_cu_e6fc28554cuda3std6ranges3__45__cpo3endE - _ZN34_INTERNAL_cd340898_4_k_cu_e6fc28554cuda3std3__45__cpo3endE)
_ZN34_INTERNAL_cd340898_4_k_cu_e6fc28554cuda3std3__45__cpo3endE:
	.zero		1
	.type		_ZN34_INTERNAL_cd340898_4_k_cu_e6fc28554cuda3std6ranges3__45__cpo3endE,@object
	.size		_ZN34_INTERNAL_cd340898_4_k_cu_e6fc28554cuda3std6ranges3__45__cpo3endE,(_ZN34_INTERNAL_cd340898_4_k_cu_e6fc28556thrust24THRUST_300001_SM_1000_NS12placeholders2_6E - _ZN34_INTERNAL_cd340898_4_k_cu_e6fc28554cuda3std6ranges3__45__cpo3endE)
_ZN34_INTERNAL_cd340898_4_k_cu_e6fc28554cuda3std6ranges3__45__cpo3endE:
	.zero		1
	.type		_ZN34_INTERNAL_cd340898_4_k_cu_e6fc28556thrust24THRUST_300001_SM_1000_NS12placeholders2_6E,@object
	.size		_ZN34_INTERNAL_cd340898_4_k_cu_e6fc28556thrust24THRUST_300001_SM_1000_NS12placeholders2_6E,(_ZN34_INTERNAL_cd340898_4_k_cu_e6fc28554cuda3std3__45__cpo4rendE - _ZN34_INTERNAL_cd340898_4_k_cu_e6fc28556thrust24THRUST_300001_SM_1000_NS12placeholders2_6E)
_ZN34_INTERNAL_cd340898_4_k_cu_e6fc28556thrust24THRUST_300001_SM_1000_NS12placeholders2_6E:
	.zero		1
	.type		_ZN34_INTERNAL_cd340898_4_k_cu_e6fc28554cuda3std3__45__cpo4rendE,@object
	.size		_ZN34_INTERNAL_cd340898_4_k_cu_e6fc28554cuda3std3__45__cpo4rendE,(_ZN34_INTERNAL_cd340898_4_k_cu_e6fc28554cuda3std6ranges3__45__cpo9iter_swapE - _ZN34_INTERNAL_cd340898_4_k_cu_e6fc28554cuda3std3__45__cpo4rendE)
_ZN34_INTERNAL_cd340898_4_k_cu_e6fc28554cuda3std3__45__cpo4rendE:
	.zero		1
	.type		_ZN34_INTERNAL_cd340898_4_k_cu_e6fc28554cuda3std6ranges3__45__cpo9iter_swapE,@object
	.size		_ZN34_INTERNAL_cd340898_4_k_cu_e6fc28554cuda3std6ranges3__45__cpo9iter_swapE,(_ZN34_INTERNAL_cd340898_4_k_cu_e6fc28554cuda3std3__48unexpectE - _ZN34_INTERNAL_cd340898_4_k_cu_e6fc28554cuda3std6ranges3__45__cpo9iter_swapE)
_ZN34_INTERNAL_cd340898_4_k_cu_e6fc28554cuda3std6ranges3__45__cpo9iter_swapE:
	.zero		1
	.type		_ZN34_INTERNAL_cd340898_4_k_cu_e6fc28554cuda3std3__48unexpectE,@object
	.size		_ZN34_INTERNAL_cd340898_4_k_cu_e6fc28554cuda3std3__48unexpectE,(_ZN34_INTERNAL_cd340898_4_k_cu_e6fc28556thrust24THRUST_300001_SM_1000_NS8cuda_cub3parE - _ZN34_INTERNAL_cd340898_4_k_cu_e6fc28554cuda3std3__48unexpectE)
_ZN34_INTERNAL_cd340898_4_k_cu_e6fc28554cuda3std3__48unexpectE:
	.zero		1
	.type		_ZN34_INTERNAL_cd340898_4_k_cu_e6fc28556thrust24THRUST_300001_SM_1000_NS8cuda_cub3parE,@object
	.size		_ZN34_INTERNAL_cd340898_4_k_cu_e6fc28556thrust24THRUST_300001_SM_1000_NS8cuda_cub3parE,(_ZN34_INTERNAL_cd340898_4_k_cu_e6fc28556thrust24THRUST_300001_SM_1000_NS12placeholders2_4E - _ZN34_INTERNAL_cd340898_4_k_cu_e6fc28556thrust24THRUST_300001_SM_1000_NS8cuda_cub3parE)
_ZN34_INTERNAL_cd340898_4_k_cu_e6fc28556thrust24THRUST_300001_SM_1000_NS8cuda_cub3parE:
	.zero		1
	.type		_ZN34_INTERNAL_cd340898_4_k_cu_e6fc28556thrust24THRUST_300001_SM_1000_NS12placeholders2_4E,@object
	.size		_ZN34_INTERNAL_cd340898_4_k_cu_e6fc28556thrust24THRUST_300001_SM_1000_NS12placeholders2_4E,(_ZN34_INTERNAL_cd340898_4_k_cu_e6fc28554cuda3std3__45__cpo4cendE - _ZN34_INTERNAL_cd340898_4_k_cu_e6fc28556thrust24THRUST_300001_SM_1000_NS12placeholders2_4E)
_ZN34_INTERNAL_cd340898_4_k_cu_e6fc28556thrust24THRUST_300001_SM_1000_NS12placeholders2_4E:
	.zero		1
	.type		_ZN34_INTERNAL_cd340898_4_k_cu_e6fc28554cuda3std3__45__cpo4cendE,@object
	.size		_ZN34_INTERNAL_cd340898_4_k_cu_e6fc28554cuda3std3__45__cpo4cendE,(_ZN34_INTERNAL_cd340898_4_k_cu_e6fc28554cuda3std6ranges3__45__cpo4cendE - _ZN34_INTERNAL_cd340898_4_k_cu_e6fc28554cuda3std3__45__cpo4cendE)
_ZN34_INTERNAL_cd340898_4_k_cu_e6fc28554cuda3std3__45__cpo4cendE:
	.zero		1
	.type		_ZN34_INTERNAL_cd340898_4_k_cu_e6fc28554cuda3std6ranges3__45__cpo4cendE,@object
	.size		_ZN34_INTERNAL_cd340898_4_k_cu_e6fc28554cuda3std6ranges3__45__cpo4cendE,(_ZN34_INTERNAL_cd340898_4_k_cu_e6fc28554cuda3std3__420unreachable_sentinelE - _ZN34_INTERNAL_cd340898_4_k_cu_e6fc28554cuda3std6ranges3__45__cpo4cendE)
_ZN34_INTERNAL_cd340898_4_k_cu_e6fc28554cuda3std6ranges3__45__cpo4cendE:
	.zero		1
	.type		_ZN34_INTERNAL_cd340898_4_k_cu_e6fc28554cuda3std3__420unreachable_sentinelE,@object
	.size		_ZN34_INTERNAL_cd340898_4_k_cu_e6fc28554cuda3std3__420unreachable_sentinelE,(_ZN34_INTERNAL_cd340898_4_k_cu_e6fc28554cuda3std6ranges3__45__cpo5ssizeE - _ZN34_INTERNAL_cd340898_4_k_cu_e6fc28554cuda3std3__420unreachable_sentinelE)
_ZN34_INTERNAL_cd340898_4_k_cu_e6fc28554cuda3std3__420unreachable_sentinelE:
	.zero		1
	.type		_ZN34_INTERNAL_cd340898_4_k_cu_e6fc28554cuda3std6ranges3__45__cpo5ssizeE,@object
	.size		_ZN34_INTERNAL_cd340898_4_k_cu_e6fc28554cuda3std6ranges3__45__cpo5ssizeE,(_ZN34_INTERNAL_cd340898_4_k_cu_e6fc28556thrust24THRUST_300001_SM_1000_NS12placeholders2_8E - _ZN34_INTERNAL_cd340898_4_k_cu_e6fc28554cuda3std6ranges3__45__cpo5ssizeE)
_ZN34_INTERNAL_cd340898_4_k_cu_e6fc28554cuda3std6ranges3__45__cpo5ssizeE:
	.zero		1
	.type		_ZN34_INTERNAL_cd340898_4_k_cu_e6fc28556thrust24THRUST_300001_SM_1000_NS12placeholders2_8E,@object
	.size		_ZN34_INTERNAL_cd340898_4_k_cu_e6fc28556thrust24THRUST_300001_SM_1000_NS12placeholders2_8E,(_ZN34_INTERNAL_cd340898_4_k_cu_e6fc28554cuda3std3__45__cpo5crendE - _ZN34_INTERNAL_cd340898_4_k_cu_e6fc28556thrust24THRUST_300001_SM_1000_NS12placeholders2_8E)
_ZN34_INTERNAL_cd340898_4_k_cu_e6fc28556thrust24THRUST_300001_SM_1000_NS12placeholders2_8E:
	.zero		1
	.type		_ZN34_INTERNAL_cd340898_4_k_cu_e6fc28554cuda3std3__45__cpo5crendE,@object
	.size		_ZN34_INTERNAL_cd340898_4_k_cu_e6fc28554cuda3std3__45__cpo5crendE,(_ZN34_INTERNAL_cd340898_4_k_cu_e6fc28554cuda3std6ranges3__45__cpo4prevE - _ZN34_INTERNAL_cd340898_4_k_cu_e6fc28554cuda3std3__45__cpo5crendE)
_ZN34_INTERNAL_cd340898_4_k_cu_e6fc28554cuda3std3__45__cpo5crendE:
	.zero		1
	.type		_ZN34_INTERNAL_cd340898_4_k_cu_e6fc28554cuda3std6ranges3__45__cpo4prevE,@object
	.size		_ZN34_INTERNAL_cd340898_4_k_cu_e6fc28554cuda3std6ranges3__45__cpo4prevE,(_ZN34_INTERNAL_cd340898_4_k_cu_e6fc28554cuda3std6ranges3__45__cpo9iter_moveE - _ZN34_INTERNAL_cd340898_4_k_cu_e6fc28554cuda3std6ranges3__45__cpo4prevE)
_ZN34_INTERNAL_cd340898_4_k_cu_e6fc28554cuda3std6ranges3__45__cpo4prevE:
	.zero		1
	.type		_ZN34_INTERNAL_cd340898_4_k_cu_e6fc28554cuda3std6ranges3__45__cpo9iter_moveE,@object
	.size		_ZN34_INTERNAL_cd340898_4_k_cu_e6fc28554cuda3std6ranges3__45__cpo9iter_moveE,(_ZN34_INTERNAL_cd340898_4_k_cu_e6fc28556thrust24THRUST_300001_SM_1000_NS6system6detail10sequential3seqE - _ZN34_INTERNAL_cd340898_4_k_cu_e6fc28554cuda3std6ranges3__45__cpo9iter_moveE)
_ZN34_INTERNAL_cd340898_4_k_cu_e6fc28554cuda3std6ranges3__45__cpo9iter_moveE:
	.zero		1
	.type		_ZN34_INTERNAL_cd340898_4_k_cu_e6fc28556thrust24THRUST_300001_SM_1000_NS6system6detail10sequential3seqE,@object
	.size		_ZN34_INTERNAL_cd340898_4_k_cu_e6fc28556thrust24THRUST_300001_SM_1000_NS6system6detail10sequential3seqE,(.L_31 - _ZN34_INTERNAL_cd340898_4_k_cu_e6fc28556thrust24THRUST_300001_SM_1000_NS6system6detail10sequential3seqE)
_ZN34_INTERNAL_cd340898_4_k_cu_e6fc28556thrust24THRUST_300001_SM_1000_NS6system6detail10sequential3seqE:
	.zero		1
.L_31:


//--------------------- .nv.constant0._ZN3cub18CUB_300001_SM_10006detail9transform16transform_kernelINS2_10policy_hubILb1EN4cuda3std3__45tupleIJN6thrust24THRUST_300001_SM_1000_NS6detail15normal_iteratorINSA_10device_ptrIfEEEESF_EEEE10policy1000El4funcSF_JPfSK_EEEvT0_iT1_T2_DpNS2_10kernel_argIT3_EE --------------------------
	.section	.nv.constant0._ZN3cub18CUB_300001_SM_10006detail9transform16transform_kernelINS2_10policy_hubILb1EN4cuda3std3__45tupleIJN6thrust24THRUST_300001_SM_1000_NS6detail15normal_iteratorINSA_10device_ptrIfEEEESF_EEEE10policy1000El4funcSF_JPfSK_EEEvT0_iT1_T2_DpNS2_10kernel_argIT3_EE,"a",@progbits
	.sectionflags	@""
	.align	4
.nv.constant0._ZN3cub18CUB_300001_SM_10006detail9transform16transform_kernelINS2_10policy_hubILb1EN4cuda3std3__45tupleIJN6thrust24THRUST_300001_SM_1000_NS6detail15normal_iteratorINSA_10device_ptrIfEEEESF_EEEE10policy1000El4funcSF_JPfSK_EEEvT0_iT1_T2_DpNS2_10kernel_argIT3_EE:
	.zero		960


//--------------------- .nv.constant0._ZN3cub18CUB_300001_SM_10006detail9transform16transform_kernelINS2_10policy_hubILb1EN4cuda3std3__45tupleIJN6thrust24THRUST_300001_SM_1000_NS6detail15normal_iteratorINSA_10device_ptrIfEEEESF_EEEE10policy1000Ei4funcSF_JPfSK_EEEvT0_iT1_T2_DpNS2_10kernel_argIT3_EE --------------------------
	.section	.nv.constant0._ZN3cub18CUB_300001_SM_10006detail9transform16transform_kernelINS2_10policy_hubILb1EN4cuda3std3__45tupleIJN6thrust24THRUST_300001_SM_1000_NS6detail15normal_iteratorINSA_10device_ptrIfEEEESF_EEEE10policy1000Ei4funcSF_JPfSK_EEEvT0_iT1_T2_DpNS2_10kernel_argIT3_EE,"a",@progbits
	.sectionflags	@""
	.align	4
.nv.constant0._ZN3cub18CUB_300001_SM_10006detail9transform16transform_kernelINS2_10policy_hubILb1EN4cuda3std3__45tupleIJN6thrust24THRUST_300001_SM_1000_NS6detail15normal_iteratorINSA_10device_ptrIfEEEESF_EEEE10policy1000Ei4funcSF_JPfSK_EEEvT0_iT1_T2_DpNS2_10kernel_argIT3_EE:
	.zero		960


//--------------------- .nv.constant0._ZN3cub18CUB_300001_SM_10006detail8for_each13static_kernelINS2_12policy_hub_t12policy_500_tEmN6thrust24THRUST_300001_SM_1000_NS8cuda_cub20__uninitialized_fill7functorINS7_10device_ptrIfEEfEEEEvT0_T1_ --------------------------
	.section	.nv.constant0._ZN3cub18CUB_300001_SM_10006detail8for_each13static_kernelINS2_12policy_hub_t12policy_500_tEmN6thrust24THRUST_300001_SM_1000_NS8cuda_cub20__uninitialized_fill7functorINS7_10device_ptrIfEEfEEEEvT0_T1_,"a",@progbits
	.sectionflags	@""
	.align	4
.nv.constant0._ZN3cub18CUB_300001_SM_10006detail8for_each13static_kernelINS2_12policy_hub_t12policy_500_tEmN6thrust24THRUST_300001_SM_1000_NS8cuda_cub20__uninitialized_fill7functorINS7_10device_ptrIfEEfEEEEvT0_T1_:
	.zero		920


//--------------------- .nv.constant0._ZN3cub18CUB_300001_SM_10006detail11EmptyKernelIvEEvv --------------------------
	.section	.nv.constant0._ZN3cub18CUB_300001_SM_10006detail11EmptyKernelIvEEvv,"a",@progbits
	.sectionflags	@""
	.align	4
.nv.constant0._ZN3cub18CUB_300001_SM_10006detail11EmptyKernelIvEEvv:
	.zero		896


//--------------------- .nv.constant0._Z8funcCUDAPfS_fff --------------------------
	.section	.nv.constant0._Z8funcCUDAPfS_fff,"a",@progbits
	.sectionflags	@""
	.align	4
.nv.constant0._Z8funcCUDAPfS_fff:
	.zero		924


//--------------------- SYMBOLS --------------------------

	.type		.nv.reservedSmem.offset0,@object
	.size		.nv.reservedSmem.offset0,0x4
